// auto-generated by cutlass_sweep.gemm — config: {"arch": "sm_90", "cluster_m": 2, "cluster_n": 4, "dtype": "fp32", "dtype_b": "fp32", "layout": "nt", "stages": 0, "tile_k": 32, "tile_m": 256, "tile_n": 64}
#include "cutlass/cutlass.h"
#include "cutlass/gemm/collective/collective_builder.hpp"
#include "cutlass/gemm/device/gemm_universal_adapter.h"
#include "cutlass/gemm/kernel/gemm_universal.hpp"
#include "cutlass/epilogue/collective/collective_builder.hpp"

using ElemA = float;
using ElemB = float;
using ElemCD = float;
using Acc  = float;
using TileShape    = cute::Shape<cute::_256, cute::_64, cute::_32>;
using ClusterShape = cute::Shape<cute::_2, cute::_4, cute::_1>;

using CollectiveEpilogue = typename cutlass::epilogue::collective::CollectiveBuilder<
    cutlass::arch::Sm90, cutlass::arch::OpClassTensorOp,
    TileShape, ClusterShape,
    cutlass::epilogue::collective::EpilogueTileAuto,
    Acc, Acc,
    ElemCD, cutlass::layout::RowMajor, 128 / cutlass::sizeof_bits<ElemCD>::value,
    ElemCD, cutlass::layout::RowMajor, 128 / cutlass::sizeof_bits<ElemCD>::value,
    cutlass::epilogue::collective::EpilogueScheduleAuto
  >::CollectiveOp;

using CollectiveMainloop = typename cutlass::gemm::collective::CollectiveBuilder<
    cutlass::arch::Sm90, cutlass::arch::OpClassTensorOp,
    ElemA, cutlass::layout::RowMajor, 128 / cutlass::sizeof_bits<ElemA>::value,
    ElemB, cutlass::layout::ColumnMajor, 128 / cutlass::sizeof_bits<ElemB>::value,
    Acc,
    TileShape, ClusterShape,
    cutlass::gemm::collective::StageCountAutoCarveout<static_cast<int>(sizeof(typename CollectiveEpilogue::SharedStorage))>,
    cutlass::gemm::collective::KernelScheduleAuto
  >::CollectiveOp;

using GemmKernel = cutlass::gemm::kernel::GemmUniversal<
    cute::Shape<int,int,int,int>,
    CollectiveMainloop,
    CollectiveEpilogue
>;
using Gemm = cutlass::gemm::device::GemmUniversalAdapter<GemmKernel>;

// Force the device kernel symbol into the cubin without needing a host main.
auto* _anchor = &cutlass::device_kernel<GemmKernel>;


// ===== COMPILED SASS (sm_90a) =====

	.target	sm_90a

	.elftype	@"ET_EXEC"


//--------------------- .note.nv.tkinfo           --------------------------
	.section	.note.nv.tkinfo,"",@"SHT_NOTE"
	.sectionflags	@"SHF_NOTE_NV_TKINFO"
	.tkinfo
        /*0018*/ 	.word	0x00000002
        /*0030*/ 	.string	""
        /*0030*/ 	.string	"ptxas"
        /*0030*/ 	.string	"Cuda compilation tools, release 13.0, V13.0.88"
        /*0030*/ 	.string	"Build cuda_13.0.r13.0/compiler.36424714_0"
        /*0030*/ 	.string	"-arch sm_90a -m 64 "



//--------------------- .note.nv.cuinfo           --------------------------
	.section	.note.nv.cuinfo,"",@"SHT_NOTE"
	.sectionflags	@"SHF_NOTE_NV_CUINFO"
        /*0018*/ 	.short	0x0002
        /*001a*/ 	.short	0x005a
        /*001c*/ 	.short	0x0082
	.zero		2


//--------------------- .nv.info                  --------------------------
	.section	.nv.info,"",@"SHT_CUDA_INFO"
	.align	4


	//----- nvinfo : EIATTR_REGCOUNT
	.align		4
        /*0000*/ 	.byte	0x04, 0x2f
        /*0002*/ 	.short	(.L_15 - .L_14)
	.align		4
.L_14:
        /*0004*/ 	.word	index@(_ZN7cutlass13device_kernelINS_4gemm6kernel13GemmUniversalIN4cute5tupleIJiiiiEEENS1_10collective13CollectiveMmaINS1_34MainloopSm90TmaGmmaWarpSpecializedILi5ENS5_IJNS4_1CILi2EEENSA_ILi4EEENSA_ILi1EEEEEENS1_35KernelTmaWarpSpecializedCooperativeEEENS5_IJNSA_ILi256EEENSA_ILi64EEENSA_ILi32EEEEEEfNS5_IJlSD_lEEEfSL_NS4_8TiledMMAINS4_8MMA_AtomIJNS4_4SM904GMMA29MMA_64x64x8_F32TF32TF32_SS_TNILNSP_7ScaleInE1ELSR_1EEEEEENS4_6LayoutINS5_IJSB_SD_SD_EEENS5_IJSD_NSA_ILi0EEESW_EEEEENS5_IJNS4_10UnderscoreESZ_SZ_EEEEENS4_23SM90_TMA_LOAD_MULTICASTENS4_14ComposedLayoutINS4_7SwizzleILi3ELi4ELi3EEENS4_18smem_ptr_flag_bitsILi32EEENSU_INS5_IJNSA_ILi8EEESJ_EEENS5_IJSJ_SD_EEEEEEEvNS4_8identityES12_S1C_vS1D_EENS_8epilogue10collective6detail29Sm90TmaWarpSpecializedAdapterINS1G_15DefaultEpilogueIfSL_SL_NS1F_6thread17LinearCombinationIfLi1EffLNS1K_9ScaleType4KindE0ELNS_15FloatRoundStyleE2EfEENS1_15EpilogueDefaultEEEEEvvEEEEvNT_6ParamsE)
        /*0008*/ 	.word	0x000000a8


	//----- nvinfo : EIATTR_FRAME_SIZE
	.align		4
.L_15:
        /*000c*/ 	.byte	0x04, 0x11
        /*000e*/ 	.short	(.L_17 - .L_16)
	.align		4
.L_16:
        /*0010*/ 	.word	index@(_ZN7cutlass13device_kernelINS_4gemm6kernel13GemmUniversalIN4cute5tupleIJiiiiEEENS1_10collective13CollectiveMmaINS1_34MainloopSm90TmaGmmaWarpSpecializedILi5ENS5_IJNS4_1CILi2EEENSA_ILi4EEENSA_ILi1EEEEEENS1_35KernelTmaWarpSpecializedCooperativeEEENS5_IJNSA_ILi256EEENSA_ILi64EEENSA_ILi32EEEEEEfNS5_IJlSD_lEEEfSL_NS4_8TiledMMAINS4_8MMA_AtomIJNS4_4SM904GMMA29MMA_64x64x8_F32TF32TF32_SS_TNILNSP_7ScaleInE1ELSR_1EEEEEENS4_6LayoutINS5_IJSB_SD_SD_EEENS5_IJSD_NSA_ILi0EEESW_EEEEENS5_IJNS4_10UnderscoreESZ_SZ_EEEEENS4_23SM90_TMA_LOAD_MULTICASTENS4_14ComposedLayoutINS4_7SwizzleILi3ELi4ELi3EEENS4_18smem_ptr_flag_bitsILi32EEENSU_INS5_IJNSA_ILi8EEESJ_EEENS5_IJSJ_SD_EEEEEEEvNS4_8identityES12_S1C_vS1D_EENS_8epilogue10collective6detail29Sm90TmaWarpSpecializedAdapterINS1G_15DefaultEpilogueIfSL_SL_NS1F_6thread17LinearCombinationIfLi1EffLNS1K_9ScaleType4KindE0ELNS_15FloatRoundStyleE2EfEENS1_15EpilogueDefaultEEEEEvvEEEEvNT_6ParamsE)
        /*0014*/ 	.word	0x00000000


	//----- nvinfo : EIATTR_MIN_STACK_SIZE
	.align		4
.L_17:
        /*0018*/ 	.byte	0x04, 0x12
        /*001a*/ 	.short	(.L_19 - .L_18)
	.align		4
.L_18:
        /*001c*/ 	.word	index@(_ZN7cutlass13device_kernelINS_4gemm6kernel13GemmUniversalIN4cute5tupleIJiiiiEEENS1_10collective13CollectiveMmaINS1_34MainloopSm90TmaGmmaWarpSpecializedILi5ENS5_IJNS4_1CILi2EEENSA_ILi4EEENSA_ILi1EEEEEENS1_35KernelTmaWarpSpecializedCooperativeEEENS5_IJNSA_ILi256EEENSA_ILi64EEENSA_ILi32EEEEEEfNS5_IJlSD_lEEEfSL_NS4_8TiledMMAINS4_8MMA_AtomIJNS4_4SM904GMMA29MMA_64x64x8_F32TF32TF32_SS_TNILNSP_7ScaleInE1ELSR_1EEEEEENS4_6LayoutINS5_IJSB_SD_SD_EEENS5_IJSD_NSA_ILi0EEESW_EEEEENS5_IJNS4_10UnderscoreESZ_SZ_EEEEENS4_23SM90_TMA_LOAD_MULTICASTENS4_14ComposedLayoutINS4_7SwizzleILi3ELi4ELi3EEENS4_18smem_ptr_flag_bitsILi32EEENSU_INS5_IJNSA_ILi8EEESJ_EEENS5_IJSJ_SD_EEEEEEEvNS4_8identityES12_S1C_vS1D_EENS_8epilogue10collective6detail29Sm90TmaWarpSpecializedAdapterINS1G_15DefaultEpilogueIfSL_SL_NS1F_6thread17LinearCombinationIfLi1EffLNS1K_9ScaleType4KindE0ELNS_15FloatRoundStyleE2EfEENS1_15EpilogueDefaultEEEEEvvEEEEvNT_6ParamsE)
        /*0020*/ 	.word	0x00000000
.L_19:


//--------------------- .nv.compat                --------------------------
	.section	.nv.compat,"",@"SHT_CUDA_COMPAT_INFO"
	.align	4
        /*0000*/ 	.byte	0x02, 0x09, 0x01, 0x00, 0x02, 0x02, 0x04, 0x00, 0x02, 0x05, 0x05, 0x00, 0x03, 0x07, 0x01, 0x01
        /*0010*/ 	.byte	0x02, 0x03, 0x01, 0x00, 0x02, 0x06, 0x01, 0x00, 0x04, 0x0b, 0x08, 0x00, 0x00, 0x00, 0x00, 0x00
        /*0020*/ 	.byte	0x00, 0x00, 0x00, 0x00


//--------------------- .nv.info._ZN7cutlass13device_kernelINS_4gemm6kernel13GemmUniversalIN4cute5tupleIJiiiiEEENS1_10collective13CollectiveMmaINS1_34MainloopSm90TmaGmmaWarpSpecializedILi5ENS5_IJNS4_1CILi2EEENSA_ILi4EEENSA_ILi1EEEEEENS1_35KernelTmaWarpSpecializedCooperativeEEENS5_IJNSA_ILi256EEENSA_ILi64EEENSA_ILi32EEEEEEfNS5_IJlSD_lEEEfSL_NS4_8TiledMMAINS4_8MMA_AtomIJNS4_4SM904GMMA29MMA_64x64x8_F32TF32TF32_SS_TNILNSP_7ScaleInE1ELSR_1EEEEEENS4_6LayoutINS5_IJSB_SD_SD_EEENS5_IJSD_NSA_ILi0EEESW_EEEEENS5_IJNS4_10UnderscoreESZ_SZ_EEEEENS4_23SM90_TMA_LOAD_MULTICASTENS4_14ComposedLayoutINS4_7SwizzleILi3ELi4ELi3EEENS4_18smem_ptr_flag_bitsILi32EEENSU_INS5_IJNSA_ILi8EEESJ_EEENS5_IJSJ_SD_EEEEEEEvNS4_8identityES12_S1C_vS1D_EENS_8epilogue10collective6detail29Sm90TmaWarpSpecializedAdapterINS1G_15DefaultEpilogueIfSL_SL_NS1F_6thread17LinearCombinationIfLi1EffLNS1K_9ScaleType4KindE0ELNS_15FloatRoundStyleE2EfEENS1_15EpilogueDefaultEEEEEvvEEEEvNT_6ParamsE --------------------------
	.section	.nv.info._ZN7cutlass13device_kernelINS_4gemm6kernel13GemmUniversalIN4cute5tupleIJiiiiEEENS1_10collective13CollectiveMmaINS1_34MainloopSm90TmaGmmaWarpSpecializedILi5ENS5_IJNS4_1CILi2EEENSA_ILi4EEENSA_ILi1EEEEEENS1_35KernelTmaWarpSpecializedCooperativeEEENS5_IJNSA_ILi256EEENSA_ILi64EEENSA_ILi32EEEEEEfNS5_IJlSD_lEEEfSL_NS4_8TiledMMAINS4_8MMA_AtomIJNS4_4SM904GMMA29MMA_64x64x8_F32TF32TF32_SS_TNILNSP_7ScaleInE1ELSR_1EEEEEENS4_6LayoutINS5_IJSB_SD_SD_EEENS5_IJSD_NSA_ILi0EEESW_EEEEENS5_IJNS4_10UnderscoreESZ_SZ_EEEEENS4_23SM90_TMA_LOAD_MULTICASTENS4_14ComposedLayoutINS4_7SwizzleILi3ELi4ELi3EEENS4_18smem_ptr_flag_bitsILi32EEENSU_INS5_IJNSA_ILi8EEESJ_EEENS5_IJSJ_SD_EEEEEEEvNS4_8identityES12_S1C_vS1D_EENS_8epilogue10collective6detail29Sm90TmaWarpSpecializedAdapterINS1G_15DefaultEpilogueIfSL_SL_NS1F_6thread17LinearCombinationIfLi1EffLNS1K_9ScaleType4KindE0ELNS_15FloatRoundStyleE2EfEENS1_15EpilogueDefaultEEEEEvvEEEEvNT_6ParamsE,"",@"SHT_CUDA_INFO"
	.sectionflags	@""
	.align	4


	//----- nvinfo : EIATTR_CUDA_API_VERSION
	.align		4
        /*0000*/ 	.byte	0x04, 0x37
        /*0002*/ 	.short	(.L_21 - .L_20)
.L_20:
        /*0004*/ 	.word	0x00000082


	//----- nvinfo : EIATTR_KPARAM_INFO
	.align		4
.L_21:
        /*0008*/ 	.byte	0x04, 0x17
        /*000a*/ 	.short	(.L_23 - .L_22)
.L_22:
        /*000c*/ 	.word	0x00000000
        /*0010*/ 	.short	0x0000
        /*0012*/ 	.short	0x0070
        /*0014*/ 	.byte	0x00, 0xf0, 0x01, 0x10


	//----- nvinfo : EIATTR_SPARSE_MMA_MASK
	.align		4
.L_23:
        /*0018*/ 	.byte	0x03, 0x50
        /*001a*/ 	.short	0x0000


	//----- nvinfo : EIATTR_MAXREG_COUNT
	.align		4
        /*001c*/ 	.byte	0x03, 0x1b
        /*001e*/ 	.short	0x00a8


	//----- nvinfo : EIATTR_NUM_BARRIERS
	.align		4
        /*0020*/ 	.byte	0x02, 0x4c
        /*0022*/ 	.byte	0x01
	.zero		1


	//----- nvinfo : EIATTR_EXTERNS
	.align		4
        /*0024*/ 	.byte	0x04, 0x0f
        /*0026*/ 	.short	(.L_25 - .L_24)


	//   ....[0]....
	.align		4
.L_24:
        /*0028*/ 	.word	index@(__assertfail)


	//----- nvinfo : EIATTR_MERCURY_ISA_VERSION
	.align		4
.L_25:
        /*002c*/ 	.byte	0x03, 0x5f
        /*002e*/ 	.short	0x0101


	//----- nvinfo : EIATTR_INT_WARP_WIDE_INSTR_OFFSETS
	.align		4
        /*0030*/ 	.byte	0x04, 0x31
        /*0032*/ 	.short	(.L_27 - .L_26)


	//   ....[0]....
.L_26:
        /*0034*/ 	.word	0x000004a0


	//   ....[1]....
        /*0038*/ 	.word	0x000004d0


	//   ....[2]....
        /*003c*/ 	.word	0x00000690


	//----- nvinfo : EIATTR_COOP_GROUP_MASK_REGIDS
	.align		4
.L_27:
        /*0040*/ 	.byte	0x04, 0x29
        /*0042*/ 	.short	(.L_29 - .L_28)


	//   ....[0]....
.L_28:
        /*0044*/ 	.word	0xffffffff


	//   ....[1]....
        /*0048*/ 	.word	0xffffffff


	//   ....[2]....
        /*004c*/ 	.word	0xffffffff


	//   ....[3]....
        /*0050*/ 	.word	0xffffffff


	//   ....[4]....
        /*0054*/ 	.word	0xffffffff


	//   ....[5]....
        /*0058*/ 	.word	0xffffffff


	//----- nvinfo : EIATTR_COOP_GROUP_INSTR_OFFSETS
	.align		4
.L_29:
        /*005c*/ 	.byte	0x04, 0x28
        /*005e*/ 	.short	(.L_31 - .L_30)


	//   ....[0]....
.L_30:
        /*0060*/ 	.word	0x00000060


	//   ....[1]....
        /*0064*/ 	.word	0x00000070


	//   ....[2]....
        /*0068*/ 	.word	0x00000130


	//   ....[3]....
        /*006c*/ 	.word	0x000002f0


	//   ....[4]....
        /*0070*/ 	.word	0x00000810


	//   ....[5]....
        /*0074*/ 	.word	0x00001260


	//----- nvinfo : EIATTR_REG_RECONFIG
	.align		4
.L_31:
        /*0078*/ 	.byte	0x01, 0x54
	.zero		2


	//----- nvinfo : EIATTR_SYSCALL_OFFSETS
	.align		4
        /*007c*/ 	.byte	0x04, 0x46
        /*007e*/ 	.short	(.L_33 - .L_32)


	//   ....[0]....
.L_32:
        /*0080*/ 	.word	0x00001420


	//----- nvinfo : EIATTR_MBARRIER_INSTR_OFFSETS
	.align		4
.L_33:
        /*0084*/ 	.byte	0x04, 0x39
        /*0086*/ 	.short	(.L_35 - .L_34)


	//   ....[0]....
.L_34:
        /*0088*/ 	.word	0x00000230
        /*008c*/ 	.word	0x000000ff
        /*0090*/ 	.word	0x00000000
        /*0094*/ 	.short	0x0100
        /*0096*/ 	.byte	0x08
	.zero		1


	//   ....[1]....
        /*0098*/ 	.word	0x00000240
        /*009c*/ 	.word	0x000000ff
        /*00a0*/ 	.word	0x00000028
        /*00a4*/ 	.short	0x0100
        /*00a6*/ 	.byte	0x08
	.zero		1


	//   ....[2]....
        /*00a8*/ 	.word	0x00000250
        /*00ac*/ 	.word	0x000000ff
        /*00b0*/ 	.word	0x00000008
        /*00b4*/ 	.short	0x0100
        /*00b6*/ 	.byte	0x08
	.zero		1


	//   ....[3]....
        /*00b8*/ 	.word	0x00000260
        /*00bc*/ 	.word	0x000000ff
        /*00c0*/ 	.word	0x00000030
        /*00c4*/ 	.short	0x0100
        /*00c6*/ 	.byte	0x08
	.zero		1


	//   ....[4]....
        /*00c8*/ 	.word	0x00000270
        /*00cc*/ 	.word	0x000000ff
        /*00d0*/ 	.word	0x00000010
        /*00d4*/ 	.short	0x0100
        /*00d6*/ 	.byte	0x08
	.zero		1


	//   ....[5]....
        /*00d8*/ 	.word	0x00000280
        /*00dc*/ 	.word	0x000000ff
        /*00e0*/ 	.word	0x00000038
        /*00e4*/ 	.short	0x0100
        /*00e6*/ 	.byte	0x08
	.zero		1


	//   ....[6]....
        /*00e8*/ 	.word	0x00000290
        /*00ec*/ 	.word	0x000000ff
        /*00f0*/ 	.word	0x00000018
        /*00f4*/ 	.short	0x0100
        /*00f6*/ 	.byte	0x08
	.zero		1


	//   ....[7]....
        /*00f8*/ 	.word	0x000002a0
        /*00fc*/ 	.word	0x000000ff
        /*0100*/ 	.word	0x00000040
        /*0104*/ 	.short	0x0100
        /*0106*/ 	.byte	0x08
	.zero		1


	//   ....[8]....
        /*0108*/ 	.word	0x000002b0
        /*010c*/ 	.word	0x000000ff
        /*0110*/ 	.word	0x00000020
        /*0114*/ 	.short	0x0100
        /*0116*/ 	.byte	0x08
	.zero		1


	//   ....[9]....
        /*0118*/ 	.word	0x000002c0
        /*011c*/ 	.word	0x000000ff
        /*0120*/ 	.word	0x00000048
        /*0124*/ 	.short	0x0100
        /*0126*/ 	.byte	0x08
	.zero		1


	//   ....[10]....
        /*0128*/ 	.word	0x00000710
        /*012c*/ 	.word	0x000000ff
        /*0130*/ 	.word	0x00000060
        /*0134*/ 	.short	0x0100
        /*0136*/ 	.byte	0x06
	.zero		1


	//   ....[11]....
        /*0138*/ 	.word	0x000007a0
        /*013c*/ 	.word	0x000000ff
        /*0140*/ 	.word	0x00000068
        /*0144*/ 	.short	0x0100
        /*0146*/ 	.byte	0x06
	.zero		1


	//   ....[12]....
        /*0148*/ 	.word	0x000014e0
        /*014c*/ 	.word	0x00000003
        /*0150*/ 	.word	0x00000000
        /*0154*/ 	.short	0x010a
        /*0156*/ 	.byte	0x3f
	.zero		1


	//   ....[13]....
        /*0158*/ 	.word	0x00001520
        /*015c*/ 	.word	0x00000003
        /*0160*/ 	.word	0x00000000
        /*0164*/ 	.short	0x010a
        /*0166*/ 	.byte	0x3f
	.zero		1


	//   ....[14]....
        /*0168*/ 	.word	0x00001a70
        /*016c*/ 	.word	0x00000005
        /*0170*/ 	.word	0x00000000
        /*0174*/ 	.short	0x010a
        /*0176*/ 	.byte	0x3f
	.zero		1


	//   ....[15]....
        /*0178*/ 	.word	0x00001ab0
        /*017c*/ 	.word	0x00000005
        /*0180*/ 	.word	0x00000000
        /*0184*/ 	.short	0x010a
        /*0186*/ 	.byte	0x3f
	.zero		1


	//   ....[16]....
        /*0188*/ 	.word	0x00001e90
        /*018c*/ 	.word	0x00000005
        /*0190*/ 	.word	0x00000000
        /*0194*/ 	.short	0x0101
        /*0196*/ 	.byte	0x3f
	.zero		1


	//   ....[17]....
        /*0198*/ 	.word	0x000020b0
        /*019c*/ 	.word	0x00000003
        /*01a0*/ 	.word	0x00000000
        /*01a4*/ 	.short	0x0101
        /*01a6*/ 	.byte	0x3f
	.zero		1


	//   ....[18]....
        /*01a8*/ 	.word	0x000070d0
        /*01ac*/ 	.word	0x0000000e
        /*01b0*/ 	.word	0x00000028
        /*01b4*/ 	.short	0x010a
        /*01b6*/ 	.byte	0x3f
	.zero		1


	//   ....[19]....
        /*01b8*/ 	.word	0x00007480
        /*01bc*/ 	.word	0x00000006
        /*01c0*/ 	.word	0x00000068
        /*01c4*/ 	.short	0x0101
        /*01c6*/ 	.byte	0x3f
	.zero		1


	//   ....[20]....
        /*01c8*/ 	.word	0x00007bb0
        /*01cc*/ 	.word	0x00000007
        /*01d0*/ 	.word	0x00000000
        /*01d4*/ 	.short	0x010a
        /*01d6*/ 	.byte	0x3f
	.zero		1


	//   ....[21]....
        /*01d8*/ 	.word	0x00007c30
        /*01dc*/ 	.word	0x00000009
        /*01e0*/ 	.word	0x00000000
        /*01e4*/ 	.short	0x010a
        /*01e6*/ 	.byte	0x3f
	.zero		1


	//   ....[22]....
        /*01e8*/ 	.word	0x00007cc0
        /*01ec*/ 	.word	0x00000006
        /*01f0*/ 	.word	0x00000000
        /*01f4*/ 	.short	0x010a
        /*01f6*/ 	.byte	0x3f
	.zero		1


	//   ....[23]....
        /*01f8*/ 	.word	0x00007d50
        /*01fc*/ 	.word	0x00000009
        /*0200*/ 	.word	0x00000000
        /*0204*/ 	.short	0x010a
        /*0206*/ 	.byte	0x3f
	.zero		1


	//   ....[24]....
        /*0208*/ 	.word	0x00007de0
        /*020c*/ 	.word	0x00000003
        /*0210*/ 	.word	0x00000000
        /*0214*/ 	.short	0x010a
        /*0216*/ 	.byte	0x3f
	.zero		1


	//   ....[25]....
        /*0218*/ 	.word	0x00007e40
        /*021c*/ 	.word	0x00000003
        /*0220*/ 	.word	0x00000000
        /*0224*/ 	.short	0x010a
        /*0226*/ 	.byte	0x3f
	.zero		1


	//   ....[26]....
        /*0228*/ 	.word	0x00007e90
        /*022c*/ 	.word	0x00000005
        /*0230*/ 	.word	0x00000000
        /*0234*/ 	.short	0x010a
        /*0236*/ 	.byte	0x3f
	.zero		1


	//   ....[27]....
        /*0238*/ 	.word	0x00007f60
        /*023c*/ 	.word	0x0000000e
        /*0240*/ 	.word	0x00000028
        /*0244*/ 	.short	0x010a
        /*0246*/ 	.byte	0x3f
	.zero		1


	//   ....[28]....
        /*0248*/ 	.word	0x00008030
        /*024c*/ 	.word	0x00000007
        /*0250*/ 	.word	0x00000000
        /*0254*/ 	.short	0x010a
        /*0256*/ 	.byte	0x3f
	.zero		1


	//   ....[29]....
        /*0258*/ 	.word	0x00008080
        /*025c*/ 	.word	0x00000009
        /*0260*/ 	.word	0x00000000
        /*0264*/ 	.short	0x010a
        /*0266*/ 	.byte	0x3f
	.zero		1


	//   ....[30]....
        /*0268*/ 	.word	0x000080d0
        /*026c*/ 	.word	0x00000006
        /*0270*/ 	.word	0x00000000
        /*0274*/ 	.short	0x010a
        /*0276*/ 	.byte	0x3f
	.zero		1


	//   ....[31]....
        /*0278*/ 	.word	0x00008120
        /*027c*/ 	.word	0x00000009
        /*0280*/ 	.word	0x00000000
        /*0284*/ 	.short	0x010a
        /*0286*/ 	.byte	0x3f
	.zero		1


	//----- nvinfo : EIATTR_NUM_MBARRIERS
	.align		4
.L_35:
        /*0288*/ 	.byte	0x03, 0x38
        /*028a*/ 	.short	0x000c


	//----- nvinfo : EIATTR_EXIT_INSTR_OFFSETS
	.align		4
        /*028c*/ 	.byte	0x04, 0x1c
        /*028e*/ 	.short	(.L_37 - .L_36)


	//   ....[0]....
.L_36:
        /*0290*/ 	.word	0x00000980


	//   ....[1]....
        /*0294*/ 	.word	0x00001190


	//   ....[2]....
        /*0298*/ 	.word	0x00006710


	//   ....[3]....
        /*029c*/ 	.word	0x00006c70


	//   ....[4]....
        /*02a0*/ 	.word	0x00007e30


	//----- nvinfo : EIATTR_MAX_THREADS
	.align		4
.L_37:
        /*02a4*/ 	.byte	0x04, 0x05
        /*02a6*/ 	.short	(.L_39 - .L_38)
.L_38:
        /*02a8*/ 	.word	0x00000180
        /*02ac*/ 	.word	0x00000001
        /*02b0*/ 	.word	0x00000001


	//----- nvinfo : EIATTR_CRS_STACK_SIZE
	.align		4
.L_39:
        /*02b4*/ 	.byte	0x04, 0x1e
        /*02b6*/ 	.short	(.L_41 - .L_40)
.L_40:
        /*02b8*/ 	.word	0x00000000


	//----- nvinfo : EIATTR_CBANK_PARAM_SIZE
	.align		4
.L_41:
        /*02bc*/ 	.byte	0x03, 0x19
        /*02be*/ 	.short	0x0470


	//----- nvinfo : EIATTR_PARAM_CBANK
	.align		4
        /*02c0*/ 	.byte	0x04, 0x0a
        /*02c2*/ 	.short	(.L_43 - .L_42)
	.align		4
.L_42:
        /*02c4*/ 	.word	index@(.nv.constant0._ZN7cutlass13device_kernelINS_4gemm6kernel13GemmUniversalIN4cute5tupleIJiiiiEEENS1_10collective13CollectiveMmaINS1_34MainloopSm90TmaGmmaWarpSpecializedILi5ENS5_IJNS4_1CILi2EEENSA_ILi4EEENSA_ILi1EEEEEENS1_35KernelTmaWarpSpecializedCooperativeEEENS5_IJNSA_ILi256EEENSA_ILi64EEENSA_ILi32EEEEEEfNS5_IJlSD_lEEEfSL_NS4_8TiledMMAINS4_8MMA_AtomIJNS4_4SM904GMMA29MMA_64x64x8_F32TF32TF32_SS_TNILNSP_7ScaleInE1ELSR_1EEEEEENS4_6LayoutINS5_IJSB_SD_SD_EEENS5_IJSD_NSA_ILi0EEESW_EEEEENS5_IJNS4_10UnderscoreESZ_SZ_EEEEENS4_23SM90_TMA_LOAD_MULTICASTENS4_14ComposedLayoutINS4_7SwizzleILi3ELi4ELi3EEENS4_18smem_ptr_flag_bitsILi32EEENSU_INS5_IJNSA_ILi8EEESJ_EEENS5_IJSJ_SD_EEEEEEEvNS4_8identityES12_S1C_vS1D_EENS_8epilogue10collective6detail29Sm90TmaWarpSpecializedAdapterINS1G_15DefaultEpilogueIfSL_SL_NS1F_6thread17LinearCombinationIfLi1EffLNS1K_9ScaleType4KindE0ELNS_15FloatRoundStyleE2EfEENS1_15EpilogueDefaultEEEEEvvEEEEvNT_6ParamsE)
        /*02c8*/ 	.short	0x0210
        /*02ca*/ 	.short	0x0470


	//----- nvinfo : EIATTR_SW_WAR
	.align		4
.L_43:
        /*02cc*/ 	.byte	0x04, 0x36
        /*02ce*/ 	.short	(.L_45 - .L_44)
.L_44:
        /*02d0*/ 	.word	0x00000008
.L_45:


//--------------------- .nv.callgraph             --------------------------
	.section	.nv.callgraph,"",@"SHT_CUDA_CALLGRAPH"
	.align	4
	.sectionentsize	8
	.align		4
        /*0000*/ 	.word	0x00000000
	.align		4
        /*0004*/ 	.word	0xffffffff
	.align		4
        /*0008*/ 	.word	index@(_ZN7cutlass13device_kernelINS_4gemm6kernel13GemmUniversalIN4cute5tupleIJiiiiEEENS1_10collective13CollectiveMmaINS1_34MainloopSm90TmaGmmaWarpSpecializedILi5ENS5_IJNS4_1CILi2EEENSA_ILi4EEENSA_ILi1EEEEEENS1_35KernelTmaWarpSpecializedCooperativeEEENS5_IJNSA_ILi256EEENSA_ILi64EEENSA_ILi32EEEEEEfNS5_IJlSD_lEEEfSL_NS4_8TiledMMAINS4_8MMA_AtomIJNS4_4SM904GMMA29MMA_64x64x8_F32TF32TF32_SS_TNILNSP_7ScaleInE1ELSR_1EEEEEENS4_6LayoutINS5_IJSB_SD_SD_EEENS5_IJSD_NSA_ILi0EEESW_EEEEENS5_IJNS4_10UnderscoreESZ_SZ_EEEEENS4_23SM90_TMA_LOAD_MULTICASTENS4_14ComposedLayoutINS4_7SwizzleILi3ELi4ELi3EEENS4_18smem_ptr_flag_bitsILi32EEENSU_INS5_IJNSA_ILi8EEESJ_EEENS5_IJSJ_SD_EEEEEEEvNS4_8identityES12_S1C_vS1D_EENS_8epilogue10collective6detail29Sm90TmaWarpSpecializedAdapterINS1G_15DefaultEpilogueIfSL_SL_NS1F_6thread17LinearCombinationIfLi1EffLNS1K_9ScaleType4KindE0ELNS_15FloatRoundStyleE2EfEENS1_15EpilogueDefaultEEEEEvvEEEEvNT_6ParamsE)
	.align		4
        /*000c*/ 	.word	index@(__assertfail)
	.align		4
        /*0010*/ 	.word	0x00000000
	.align		4
        /*0014*/ 	.word	0xfffffffe
	.align		4
        /*0018*/ 	.word	0x00000000
	.align		4
        /*001c*/ 	.word	0xfffffffd
	.align		4
        /*0020*/ 	.word	0x00000000
	.align		4
        /*0024*/ 	.word	0xfffffffc


//--------------------- .nv.constant4             --------------------------
	.section	.nv.constant4,"a",@progbits
	.align	8
	.align		8
.nv.constant4:
        /*0000*/ 	.dword	__assertfail
	.align		8
        /*0008*/ 	.dword	__unnamed_1
	.align		8
        /*0010*/ 	.dword	_ZN40_INTERNAL_6eb3e193_4_k_cu_c4602486_163154cuda3std3__45__cpo5beginE
	.align		8
        /*0018*/ 	.dword	_ZN40_INTERNAL_6eb3e193_4_k_cu_c4602486_163154cuda3std3__45__cpo3endE
	.align		8
        /*0020*/ 	.dword	_ZN40_INTERNAL_6eb3e193_4_k_cu_c4602486_163154cuda3std3__45__cpo6cbeginE
	.align		8
        /*0028*/ 	.dword	_ZN40_INTERNAL_6eb3e193_4_k_cu_c4602486_163154cuda3std3__45__cpo4cendE
	.align		8
        /*0030*/ 	.dword	_ZN40_INTERNAL_6eb3e193_4_k_cu_c4602486_163154cuda3std3__442_GLOBAL__N__6eb3e193_4_k_cu_c4602486_163156ignoreE
	.align		8
        /*0038*/ 	.dword	_ZN40_INTERNAL_6eb3e193_4_k_cu_c4602486_163154cuda3std3__419piecewise_constructE
	.align		8
        /*0040*/ 	.dword	_ZN40_INTERNAL_6eb3e193_4_k_cu_c4602486_163154cuda3std3__48in_placeE
	.align		8
        /*0048*/ 	.dword	_ZN40_INTERNAL_6eb3e193_4_k_cu_c4602486_163154cuda3std6ranges3__45__cpo4swapE
	.align		8
        /*0050*/ 	.dword	_ZN40_INTERNAL_6eb3e193_4_k_cu_c4602486_163154cuda3std6ranges3__45__cpo9iter_moveE
	.align		8
        /*0058*/ 	.dword	_ZN40_INTERNAL_6eb3e193_4_k_cu_c4602486_163154cute7productE
	.align		8
        /*0060*/ 	.dword	_ZN40_INTERNAL_6eb3e193_4_k_cu_c4602486_163154cute1_E
	.align		8
        /*0068*/ 	.dword	$str$22
	.align		8
        /*0070*/ 	.dword	$str$23


//--------------------- .text._ZN7cutlass13device_kernelINS_4gemm6kernel13GemmUniversalIN4cute5tupleIJiiiiEEENS1_10collective13CollectiveMmaINS1_34MainloopSm90TmaGmmaWarpSpecializedILi5ENS5_IJNS4_1CILi2EEENSA_ILi4EEENSA_ILi1EEEEEENS1_35KernelTmaWarpSpecializedCooperativeEEENS5_IJNSA_ILi256EEENSA_ILi64EEENSA_ILi32EEEEEEfNS5_IJlSD_lEEEfSL_NS4_8TiledMMAINS4_8MMA_AtomIJNS4_4SM904GMMA29MMA_64x64x8_F32TF32TF32_SS_TNILNSP_7ScaleInE1ELSR_1EEEEEENS4_6LayoutINS5_IJSB_SD_SD_EEENS5_IJSD_NSA_ILi0EEESW_EEEEENS5_IJNS4_10UnderscoreESZ_SZ_EEEEENS4_23SM90_TMA_LOAD_MULTICASTENS4_14ComposedLayoutINS4_7SwizzleILi3ELi4ELi3EEENS4_18smem_ptr_flag_bitsILi32EEENSU_INS5_IJNSA_ILi8EEESJ_EEENS5_IJSJ_SD_EEEEEEEvNS4_8identityES12_S1C_vS1D_EENS_8epilogue10collective6detail29Sm90TmaWarpSpecializedAdapterINS1G_15DefaultEpilogueIfSL_SL_NS1F_6thread17LinearCombinationIfLi1EffLNS1K_9ScaleType4KindE0ELNS_15FloatRoundStyleE2EfEENS1_15EpilogueDefaultEEEEEvvEEEEvNT_6ParamsE --------------------------
	.section	.text._ZN7cutlass13device_kernelINS_4gemm6kernel13GemmUniversalIN4cute5tupleIJiiiiEEENS1_10collective13CollectiveMmaINS1_34MainloopSm90TmaGmmaWarpSpecializedILi5ENS5_IJNS4_1CILi2EEENSA_ILi4EEENSA_ILi1EEEEEENS1_35KernelTmaWarpSpecializedCooperativeEEENS5_IJNSA_ILi256EEENSA_ILi64EEENSA_ILi32EEEEEEfNS5_IJlSD_lEEEfSL_NS4_8TiledMMAINS4_8MMA_AtomIJNS4_4SM904GMMA29MMA_64x64x8_F32TF32TF32_SS_TNILNSP_7ScaleInE1ELSR_1EEEEEENS4_6LayoutINS5_IJSB_SD_SD_EEENS5_IJSD_NSA_ILi0EEESW_EEEEENS5_IJNS4_10UnderscoreESZ_SZ_EEEEENS4_23SM90_TMA_LOAD_MULTICASTENS4_14ComposedLayoutINS4_7SwizzleILi3ELi4ELi3EEENS4_18smem_ptr_flag_bitsILi32EEENSU_INS5_IJNSA_ILi8EEESJ_EEENS5_IJSJ_SD_EEEEEEEvNS4_8identityES12_S1C_vS1D_EENS_8epilogue10collective6detail29Sm90TmaWarpSpecializedAdapterINS1G_15DefaultEpilogueIfSL_SL_NS1F_6thread17LinearCombinationIfLi1EffLNS1K_9ScaleType4KindE0ELNS_15FloatRoundStyleE2EfEENS1_15EpilogueDefaultEEEEEvvEEEEvNT_6ParamsE,"ax",@progbits
	.align	128
.text._ZN7cutlass13device_kernelINS_4gemm6kernel13GemmUniversalIN4cute5tupleIJiiiiEEENS1_10collective13CollectiveMmaINS1_34MainloopSm90TmaGmmaWarpSpecializedILi5ENS5_IJNS4_1CILi2EEENSA_ILi4EEENSA_ILi1EEEEEENS1_35KernelTmaWarpSpecializedCooperativeEEENS5_IJNSA_ILi256EEENSA_ILi64EEENSA_ILi32EEEEEEfNS5_IJlSD_lEEEfSL_NS4_8TiledMMAINS4_8MMA_AtomIJNS4_4SM904GMMA29MMA_64x64x8_F32TF32TF32_SS_TNILNSP_7ScaleInE1ELSR_1EEEEEENS4_6LayoutINS5_IJSB_SD_SD_EEENS5_IJSD_NSA_ILi0EEESW_EEEEENS5_IJNS4_10UnderscoreESZ_SZ_EEEEENS4_23SM90_TMA_LOAD_MULTICASTENS4_14ComposedLayoutINS4_7SwizzleILi3ELi4ELi3EEENS4_18smem_ptr_flag_bitsILi32EEENSU_INS5_IJNSA_ILi8EEESJ_EEENS5_IJSJ_SD_EEEEEEEvNS4_8identityES12_S1C_vS1D_EENS_8epilogue10collective6detail29Sm90TmaWarpSpecializedAdapterINS1G_15DefaultEpilogueIfSL_SL_NS1F_6thread17LinearCombinationIfLi1EffLNS1K_9ScaleType4KindE0ELNS_15FloatRoundStyleE2EfEENS1_15EpilogueDefaultEEEEEvvEEEEvNT_6ParamsE:
        .type           _ZN7cutlass13device_kernelINS_4gemm6kernel13GemmUniversalIN4cute5tupleIJiiiiEEENS1_10collective13CollectiveMmaINS1_34MainloopSm90TmaGmmaWarpSpecializedILi5ENS5_IJNS4_1CILi2EEENSA_ILi4EEENSA_ILi1EEEEEENS1_35KernelTmaWarpSpecializedCooperativeEEENS5_IJNSA_ILi256EEENSA_ILi64EEENSA_ILi32EEEEEEfNS5_IJlSD_lEEEfSL_NS4_8TiledMMAINS4_8MMA_AtomIJNS4_4SM904GMMA29MMA_64x64x8_F32TF32TF32_SS_TNILNSP_7ScaleInE1ELSR_1EEEEEENS4_6LayoutINS5_IJSB_SD_SD_EEENS5_IJSD_NSA_ILi0EEESW_EEEEENS5_IJNS4_10UnderscoreESZ_SZ_EEEEENS4_23SM90_TMA_LOAD_MULTICASTENS4_14ComposedLayoutINS4_7SwizzleILi3ELi4ELi3EEENS4_18smem_ptr_flag_bitsILi32EEENSU_INS5_IJNSA_ILi8EEESJ_EEENS5_IJSJ_SD_EEEEEEEvNS4_8identityES12_S1C_vS1D_EENS_8epilogue10collective6detail29Sm90TmaWarpSpecializedAdapterINS1G_15DefaultEpilogueIfSL_SL_NS1F_6thread17LinearCombinationIfLi1EffLNS1K_9ScaleType4KindE0ELNS_15FloatRoundStyleE2EfEENS1_15EpilogueDefaultEEEEEvvEEEEvNT_6ParamsE,@function
        .size           _ZN7cutlass13device_kernelINS_4gemm6kernel13GemmUniversalIN4cute5tupleIJiiiiEEENS1_10collective13CollectiveMmaINS1_34MainloopSm90TmaGmmaWarpSpecializedILi5ENS5_IJNS4_1CILi2EEENSA_ILi4EEENSA_ILi1EEEEEENS1_35KernelTmaWarpSpecializedCooperativeEEENS5_IJNSA_ILi256EEENSA_ILi64EEENSA_ILi32EEEEEEfNS5_IJlSD_lEEEfSL_NS4_8TiledMMAINS4_8MMA_AtomIJNS4_4SM904GMMA29MMA_64x64x8_F32TF32TF32_SS_TNILNSP_7ScaleInE1ELSR_1EEEEEENS4_6LayoutINS5_IJSB_SD_SD_EEENS5_IJSD_NSA_ILi0EEESW_EEEEENS5_IJNS4_10UnderscoreESZ_SZ_EEEEENS4_23SM90_TMA_LOAD_MULTICASTENS4_14ComposedLayoutINS4_7SwizzleILi3ELi4ELi3EEENS4_18smem_ptr_flag_bitsILi32EEENSU_INS5_IJNSA_ILi8EEESJ_EEENS5_IJSJ_SD_EEEEEEEvNS4_8identityES12_S1C_vS1D_EENS_8epilogue10collective6detail29Sm90TmaWarpSpecializedAdapterINS1G_15DefaultEpilogueIfSL_SL_NS1F_6thread17LinearCombinationIfLi1EffLNS1K_9ScaleType4KindE0ELNS_15FloatRoundStyleE2EfEENS1_15EpilogueDefaultEEEEEvvEEEEvNT_6ParamsE,(.L_x_199 - _ZN7cutlass13device_kernelINS_4gemm6kernel13GemmUniversalIN4cute5tupleIJiiiiEEENS1_10collective13CollectiveMmaINS1_34MainloopSm90TmaGmmaWarpSpecializedILi5ENS5_IJNS4_1CILi2EEENSA_ILi4EEENSA_ILi1EEEEEENS1_35KernelTmaWarpSpecializedCooperativeEEENS5_IJNSA_ILi256EEENSA_ILi64EEENSA_ILi32EEEEEEfNS5_IJlSD_lEEEfSL_NS4_8TiledMMAINS4_8MMA_AtomIJNS4_4SM904GMMA29MMA_64x64x8_F32TF32TF32_SS_TNILNSP_7ScaleInE1ELSR_1EEEEEENS4_6LayoutINS5_IJSB_SD_SD_EEENS5_IJSD_NSA_ILi0EEESW_EEEEENS5_IJNS4_10UnderscoreESZ_SZ_EEEEENS4_23SM90_TMA_LOAD_MULTICASTENS4_14ComposedLayoutINS4_7SwizzleILi3ELi4ELi3EEENS4_18smem_ptr_flag_bitsILi32EEENSU_INS5_IJNSA_ILi8EEESJ_EEENS5_IJSJ_SD_EEEEEEEvNS4_8identityES12_S1C_vS1D_EENS_8epilogue10collective6detail29Sm90TmaWarpSpecializedAdapterINS1G_15DefaultEpilogueIfSL_SL_NS1F_6thread17LinearCombinationIfLi1EffLNS1K_9ScaleType4KindE0ELNS_15FloatRoundStyleE2EfEENS1_15EpilogueDefaultEEEEEvvEEEEvNT_6ParamsE)
        .other          _ZN7cutlass13device_kernelINS_4gemm6kernel13GemmUniversalIN4cute5tupleIJiiiiEEENS1_10collective13CollectiveMmaINS1_34MainloopSm90TmaGmmaWarpSpecializedILi5ENS5_IJNS4_1CILi2EEENSA_ILi4EEENSA_ILi1EEEEEENS1_35KernelTmaWarpSpecializedCooperativeEEENS5_IJNSA_ILi256EEENSA_ILi64EEENSA_ILi32EEEEEEfNS5_IJlSD_lEEEfSL_NS4_8TiledMMAINS4_8MMA_AtomIJNS4_4SM904GMMA29MMA_64x64x8_F32TF32TF32_SS_TNILNSP_7ScaleInE1ELSR_1EEEEEENS4_6LayoutINS5_IJSB_SD_SD_EEENS5_IJSD_NSA_ILi0EEESW_EEEEENS5_IJNS4_10UnderscoreESZ_SZ_EEEEENS4_23SM90_TMA_LOAD_MULTICASTENS4_14ComposedLayoutINS4_7SwizzleILi3ELi4ELi3EEENS4_18smem_ptr_flag_bitsILi32EEENSU_INS5_IJNSA_ILi8EEESJ_EEENS5_IJSJ_SD_EEEEEEEvNS4_8identityES12_S1C_vS1D_EENS_8epilogue10collective6detail29Sm90TmaWarpSpecializedAdapterINS1G_15DefaultEpilogueIfSL_SL_NS1F_6thread17LinearCombinationIfLi1EffLNS1K_9ScaleType4KindE0ELNS_15FloatRoundStyleE2EfEENS1_15EpilogueDefaultEEEEEvvEEEEvNT_6ParamsE,@"STO_CUDA_ENTRY STV_DEFAULT"
_ZN7cutlass13device_kernelINS_4gemm6kernel13GemmUniversalIN4cute5tupleIJiiiiEEENS1_10collective13CollectiveMmaINS1_34MainloopSm90TmaGmmaWarpSpecializedILi5ENS5_IJNS4_1CILi2EEENSA_ILi4EEENSA_ILi1EEEEEENS1_35KernelTmaWarpSpecializedCooperativeEEENS5_IJNSA_ILi256EEENSA_ILi64EEENSA_ILi32EEEEEEfNS5_IJlSD_lEEEfSL_NS4_8TiledMMAINS4_8MMA_AtomIJNS4_4SM904GMMA29MMA_64x64x8_F32TF32TF32_SS_TNILNSP_7ScaleInE1ELSR_1EEEEEENS4_6LayoutINS5_IJSB_SD_SD_EEENS5_IJSD_NSA_ILi0EEESW_EEEEENS5_IJNS4_10UnderscoreESZ_SZ_EEEEENS4_23SM90_TMA_LOAD_MULTICASTENS4_14ComposedLayoutINS4_7SwizzleILi3ELi4ELi3EEENS4_18smem_ptr_flag_bitsILi32EEENSU_INS5_IJNSA_ILi8EEESJ_EEENS5_IJSJ_SD_EEEEEEEvNS4_8identityES12_S1C_vS1D_EENS_8epilogue10collective6detail29Sm90TmaWarpSpecializedAdapterINS1G_15DefaultEpilogueIfSL_SL_NS1F_6thread17LinearCombinationIfLi1EffLNS1K_9ScaleType4KindE0ELNS_15FloatRoundStyleE2EfEENS1_15EpilogueDefaultEEEEEvvEEEEvNT_6ParamsE:
[----:B------:R-:W0:Y:S01]  /*0000*/  LDC R1, c[0x0][0x28] ;  /* 0x00000a00ff017b82 */ /* 0x000e220000000800 */
[----:B------:R-:W1:Y:S01]  /*0010*/  S2R R18, SR_TID.X ;  /* 0x0000000000127919 */ /* 0x000e620000002100 */
[----:B------:R-:W-:Y:S01]  /*0020*/  ELECT P0, URZ, PT ;  /* 0x00000000003f782f */ /* 0x000fe20003800000 */
[----:B------:R-:W-:Y:S01]  /*0030*/  BSSY B0, `(.L_x_0) ;  /* 0x000000f000007945 */ /* 0x000fe20003800000 */
[--C-:B-1----:R-:W-:Y:S02]  /*0040*/  SHF.R.U32.HI R0, RZ, 0x5, R18.reuse ;  /* 0x00000005ff007819 */ /* 0x102fe40000011612 */
[----:B------:R-:W-:-:S03]  /*0050*/  SHF.R.U32.HI R3, RZ, 0x7, R18 ;  /* 0x00000007ff037819 */ /* 0x000fc60000011612 */
[----:B------:R-:W1:Y:S04]  /*0060*/  SHFL.IDX PT, R2, R0, RZ, 0x1f ;  /* 0x00001fff00027589 */ /* 0x000e6800000e0000 */
[----:B------:R2:W3:Y:S01]  /*0070*/  SHFL.IDX PT, R5, R3, RZ, 0x1f ;  /* 0x00001fff03057589 */ /* 0x0004e200000e0000 */
[----:B-1----:R-:W-:-:S13]  /*0080*/  ISETP.NE.OR P0, PT, R2, RZ, !P0 ;  /* 0x000000ff0200720c */ /* 0x002fda0004705670 */
[----:B0-23--:R-:W-:Y:S05]  /*0090*/  @P0 BRA `(.L_x_1) ;  /* 0x0000000000200947 */ /* 0x00dfea0003800000 */
[----:B------:R-:W-:Y:S02]  /*00a0*/  ULDC.64 UR4, c[0x0][0x198] ;  /* 0x0000660000047ab9 */ /* 0x000fe40000000a00 */
[----:B------:R-:W-:Y:S02]  /*00b0*/  UIADD3 UR6, UP0, UR4, 0xf0, URZ ;  /* 0x000000f004067890 */ /* 0x000fe4000ff1e03f */
[----:B------:R-:W-:Y:S02]  /*00c0*/  UIADD3 UR4, UP1, UR4, 0x1f0, URZ ;  /* 0x000001f004047890 */ /* 0x000fe4000ff3e03f */
[----:B------:R-:W-:Y:S02]  /*00d0*/  UIADD3.X UR7, URZ, UR5, URZ, UP0, !UPT ;  /* 0x000000053f077290 */ /* 0x000fe400087fe43f */
[----:B------:R-:W-:-:S07]  /*00e0*/  UIADD3.X UR5, URZ, UR5, URZ, UP1, !UPT ;  /* 0x000000053f057290 */ /* 0x000fce0008ffe43f */
[----:B------:R0:W-:Y:S02]  /*00f0*/  UTMACCTL.PF [UR6] ;  /* 0x00000000060079b9 */ /* 0x0001e40008040000 */
[----:B------:R0:W-:Y:S02]  /*0100*/  UTMACCTL.PF [UR4] ;  /* 0x00000000040079b9 */ /* 0x0001e40008040000 */
[----:B0-----:R-:W-:Y:S01]  /*0110*/  NOP ;  /* 0x0000000000007918 */ /* 0x001fe20000000000 */
.L_x_1:
[----:B------:R-:W-:Y:S05]  /*0120*/  BSYNC B0 ;  /* 0x0000000000007941 */ /* 0x000fea0003800000 */
.L_x_0:
[----:B------:R-:W0:Y:S02]  /*0130*/  SHFL.IDX PT, R3, R0, RZ, 0x1f ;  /* 0x00001fff00037589 */ /* 0x000e2400000e0000 */
[----:B0-----:R-:W-:-:S13]  /*0140*/  ISETP.NE.AND P0, PT, R3, RZ, PT ;  /* 0x000000ff0300720c */ /* 0x001fda0003f05270 */
[----:B------:R-:W-:Y:S05]  /*0150*/  @P0 BRA `(.L_x_2) ;  /* 0x0000000000600947 */ /* 0x000fea0003800000 */
[----:B------:R-:W0:Y:S01]  /*0160*/  S2UR UR8, SR_CgaCtaId ;  /* 0x00000000000879c3 */ /* 0x000e220000008800 */
[----:B------:R-:W-:Y:S01]  /*0170*/  UMOV UR4, 0x400 ;  /* 0x0000040000047882 */ /* 0x000fe20000000000 */
[----:B------:R-:W-:Y:S01]  /*0180*/  UMOV UR5, 0x1 ;  /* 0x0000000100057882 */ /* 0x000fe20000000000 */
[----:B------:R-:W-:Y:S01]  /*0190*/  UMOV UR6, 0xa ;  /* 0x0000000a00067882 */ /* 0x000fe20000000000 */
[----:B------:R-:W-:Y:S01]  /*01a0*/  ELECT P0, URZ, PT ;  /* 0x00000000003f782f */ /* 0x000fe20003800000 */
[----:B------:R-:W-:-:S04]  /*01b0*/  UIADD3 UR6, -UR6, 0x100000, URZ ;  /* 0x0010000006067890 */ /* 0x000fc8000fffe13f */
[----:B------:R-:W-:Y:S02]  /*01c0*/  USHF.L.U32 UR7, UR6, 0xb, URZ ;  /* 0x0000000b06077899 */ /* 0x000fe4000800063f */
[----:B------:R-:W-:Y:S02]  /*01d0*/  USHF.L.U32 UR6, UR6, 0x1, URZ ;  /* 0x0000000106067899 */ /* 0x000fe4000800063f */
[----:B0-----:R-:W-:Y:S02]  /*01e0*/  ULEA UR8, UR8, UR4, 0x18 ;  /* 0x0000000408087291 */ /* 0x001fe4000f8ec03f */
[----:B------:R-:W-:-:S04]  /*01f0*/  UIADD3 UR4, -UR5, 0x100000, URZ ;  /* 0x0010000005047890 */ /* 0x000fc8000fffe13f */
[----:B------:R-:W-:Y:S02]  /*0200*/  USHF.L.U32 UR5, UR4, 0xb, URZ ;  /* 0x0000000b04057899 */ /* 0x000fe4000800063f */
[----:B------:R-:W-:Y:S01]  /*0210*/  USHF.L.U32 UR4, UR4, 0x1, URZ ;  /* 0x0000000104047899 */ /* 0x000fe2000800063f */
[----:B------:R-:W0:Y:S11]  /*0220*/  FENCE.VIEW.ASYNC.S ;  /* 0x00000000000073c6 */ /* 0x000e360000000000 */
[----:B0-----:R0:W1:Y:S01]  /*0230*/  SYNCS.EXCH.64 URZ, [UR8], UR4 ;  /* 0x00000004083f75b2 */ /* 0x0010620008000100 */
[----:B------:R0:W2:Y:S01]  /*0240*/  SYNCS.EXCH.64 URZ, [UR8+0x28], UR6 ;  /* 0x00002806083f75b2 */ /* 0x0000a20008000100 */
[----:B------:R0:W3:Y:S01]  /*0250*/  SYNCS.EXCH.64 URZ, [UR8+0x8], UR4 ;  /* 0x00000804083f75b2 */ /* 0x0000e20008000100 */
[----:B------:R0:W4:Y:S01]  /*0260*/  SYNCS.EXCH.64 URZ, [UR8+0x30], UR6 ;  /* 0x00003006083f75b2 */ /* 0x0001220008000100 */
[----:B------:R0:W0:Y:S01]  /*0270*/  SYNCS.EXCH.64 URZ, [UR8+0x10], UR4 ;  /* 0x00001004083f75b2 */ /* 0x0000220008000100 */
[----:B------:R0:W0:Y:S01]  /*0280*/  SYNCS.EXCH.64 URZ, [UR8+0x38], UR6 ;  /* 0x00003806083f75b2 */ /* 0x0000220008000100 */
[----:B------:R0:W0:Y:S01]  /*0290*/  SYNCS.EXCH.64 URZ, [UR8+0x18], UR4 ;  /* 0x00001804083f75b2 */ /* 0x0000220008000100 */
[----:B------:R0:W0:Y:S01]  /*02a0*/  SYNCS.EXCH.64 URZ, [UR8+0x40], UR6 ;  /* 0x00004006083f75b2 */ /* 0x0000220008000100 */
[----:B------:R0:W0:Y:S01]  /*02b0*/  SYNCS.EXCH.64 URZ, [UR8+0x20], UR4 ;  /* 0x00002004083f75b2 */ /* 0x0000220008000100 */
[----:B------:R0:W0:Y:S01]  /*02c0*/  SYNCS.EXCH.64 URZ, [UR8+0x48], UR6 ;  /* 0x00004806083f75b2 */ /* 0x0000220008000100 */
[----:B------:R-:W-:Y:S01]  /*02d0*/  NOP ;  /* 0x0000000000007918 */ /* 0x000fe20000000000 */
.L_x_2:
[----:B------:R-:W-:Y:S01]  /*02e0*/  SHF.R.S32.HI R7, RZ, 0x1f, R18 ;  /* 0x0000001fff077819 */ /* 0x000fe20000011412 */
[----:B------:R-:W5:Y:S01]  /*02f0*/  SHFL.IDX PT, R0, R0, RZ, 0x1f ;  /* 0x00001fff00007589 */ /* 0x000f6200000e0000 */
[----:B0-----:R-:W0:Y:S01]  /*0300*/  S2UR UR8, SR_CTAID.X ;  /* 0x00000000000879c3 */ /* 0x001e220000002500 */
[----:B------:R-:W-:Y:S02]  /*0310*/  ELECT P0, URZ, PT ;  /* 0x00000000003f782f */ /* 0x000fe40003800000 */
[----:B------:R-:W-:Y:S01]  /*0320*/  LEA.HI R7, R7, R18, RZ, 0x7 ;  /* 0x0000001207077211 */ /* 0x000fe200078f38ff */
[----:B------:R-:W1:Y:S01]  /*0330*/  S2R R4, SR_CTAID.Y ;  /* 0x0000000000047919 */ /* 0x000e620000002600 */
[----:B------:R-:W-:Y:S01]  /*0340*/  SHF.R.S32.HI R8, RZ, 0x1f, R3 ;  /* 0x0000001fff087819 */ /* 0x000fe20000011403 */
[----:B------:R-:W-:Y:S01]  /*0350*/  ULDC UR4, c[0x0][0x150] ;  /* 0x0000540000047ab9 */ /* 0x000fe20000000800 */
[----:B------:R-:W-:Y:S01]  /*0360*/  LOP3.LUT R7, R7, 0xffffff80, RZ, 0xc0, !PT ;  /* 0xffffff8007077812 */ /* 0x000fe200078ec0ff */
[----:B------:R-:W-:Y:S01]  /*0370*/  NOP ;  /* 0x0000000000007918 */ /* 0x000fe20000000000 */
[----:B------:R-:W-:Y:S01]  /*0380*/  LEA.HI R8, R8, R3, RZ, 0x2 ;  /* 0x0000000308087211 */ /* 0x000fe200078f10ff */
[----:B------:R-:W2:Y:S01]  /*0390*/  LDC R10, c[0x0][0x144] ;  /* 0x00005100ff0a7b82 */ /* 0x000ea20000000800 */
[----:B------:R-:W-:Y:S01]  /*03a0*/  NOP ;  /* 0x0000000000007918 */ /* 0x000fe20000000000 */
[----:B------:R-:W-:Y:S01]  /*03b0*/  IMAD.IADD R6, R18, 0x1, -R7 ;  /* 0x0000000112067824 */ /* 0x000fe200078e0a07 */
[----:B------:R-:W-:Y:S01]  /*03c0*/  LOP3.LUT R8, R8, 0x3ffffffc, RZ, 0xc0, !PT ;  /* 0x3ffffffc08087812 */ /* 0x000fe200078ec0ff */
[----:B------:R-:W-:Y:S01]  /*03d0*/  IMAD.MOV.U32 R23, RZ, RZ, 0x1 ;  /* 0x00000001ff177424 */ /* 0x000fe200078e00ff */
[----:B------:R-:W-:-:S02]  /*03e0*/  ISETP.NE.AND P3, PT, R5, RZ, PT ;  /* 0x000000ff0500720c */ /* 0x000fc40003f65270 */
[----:B------:R-:W-:Y:S01]  /*03f0*/  SHF.R.S32.HI R7, RZ, 0x1f, R6 ;  /* 0x0000001fff077819 */ /* 0x000fe20000011406 */
[----:B------:R-:W-:Y:S01]  /*0400*/  IMAD.IADD R8, R3, 0x1, -R8 ;  /* 0x0000000103087824 */ /* 0x000fe200078e0a08 */
[----:B------:R-:W3:Y:S02]  /*0410*/  LDC R13, c[0x0][0x140] ;  /* 0x00005000ff0d7b82 */ /* 0x000ee40000000800 */
[----:B------:R-:W-:Y:S02]  /*0420*/  LEA.HI R7, R7, R6, RZ, 0x3 ;  /* 0x0000000607077211 */ /* 0x000fe400078f18ff */
[----:B-----5:R-:W-:Y:S02]  /*0430*/  ISETP.NE.OR P0, PT, R0, RZ, !P0 ;  /* 0x000000ff0000720c */ /* 0x020fe40004705670 */
[--C-:B------:R-:W-:Y:S02]  /*0440*/  SHF.R.S32.HI R0, RZ, 0x3, R7.reuse ;  /* 0x00000003ff007819 */ /* 0x100fe40000011407 */
[----:B------:R-:W-:-:S02]  /*0450*/  SHF.R.S32.HI R7, RZ, 0x1f, R7 ;  /* 0x0000001fff077819 */ /* 0x000fc40000011407 */
[----:B0-----:R-:W-:Y:S02]  /*0460*/  I2FP.F32.U32 R9, UR8 ;  /* 0x0000000800097c45 */ /* 0x001fe40008201000 */
[----:B------:R-:W-:-:S03]  /*0470*/  LEA.HI R7, R7, R0, RZ, 0x2 ;  /* 0x0000000007077211 */ /* 0x000fc600078f10ff */
[----:B------:R-:W-:Y:S01]  /*0480*/  FMUL R9, R9, UR4 ;  /* 0x0000000409097c20 */ /* 0x000fe20008400000 */
[----:B------:R-:W-:Y:S01]  /*0490*/  LOP3.LUT R7, R7, 0xfffffffc, RZ, 0xc0, !PT ;  /* 0xfffffffc07077812 */ /* 0x000fe200078ec0ff */
[----:B------:R-:W-:Y:S01]  /*04a0*/  VOTEU.ALL UP0, P0 ;  /* 0x00000000003f7886 */ /* 0x000fe20000000000 */
[----:B-1----:R-:W-:Y:S01]  /*04b0*/  I2FP.F32.U32 R3, R4 ;  /* 0x0000000400037245 */ /* 0x002fe20000201000 */
[----:B------:R-:W-:Y:S01]  /*04c0*/  ULDC UR4, c[0x0][0x154] ;  /* 0x0000550000047ab9 */ /* 0x000fe20000000800 */
[----:B------:R-:W-:Y:S01]  /*04d0*/  VOTEU.ALL UP1, P0 ;  /* 0x00000000003f7886 */ /* 0x000fe20000020000 */
[----:B------:R-:W0:Y:S01]  /*04e0*/  F2I.U32.TRUNC.NTZ R9, R9 ;  /* 0x0000000900097305 */ /* 0x000e22000020f000 */
[----:B------:R-:W-:Y:S01]  /*04f0*/  IMAD.IADD R7, R0, 0x1, -R7 ;  /* 0x0000000100077824 */ /* 0x000fe200078e0a07 */
[----:B------:R-:W1:Y:S01]  /*0500*/  @!UP0 S2UR UR7, SR_CgaCtaId ;  /* 0x00000000000789c3 */ /* 0x000e620000008800 */
[----:B------:R-:W-:Y:S01]  /*0510*/  FMUL R12, R3, UR4 ;  /* 0x00000004030c7c20 */ /* 0x000fe20008400000 */
[----:B------:R-:W-:Y:S01]  /*0520*/  UMOV UR4, 0x20 ;  /* 0x0000002000047882 */ /* 0x000fe20000000000 */
[----:B------:R-:W-:Y:S01]  /*0530*/  IMAD R8, R8, 0x4, R7 ;  /* 0x0000000408087824 */ /* 0x000fe200078e0207 */
[----:B------:R-:W-:Y:S01]  /*0540*/  @!UP0 UMOV UR6, 0x400 ;  /* 0x0000040000068882 */ /* 0x000fe20000000000 */
[----:B------:R-:W-:-:S04]  /*0550*/  @!UP0 UIADD3 UR4, -UR4, 0x100000, URZ ;  /* 0x0010000004048890 */ /* 0x000fc8000fffe13f */
[----:B------:R-:W-:Y:S02]  /*0560*/  @!UP0 USHF.L.U32 UR5, UR4, 0xb, URZ ;  /* 0x0000000b04058899 */ /* 0x000fe4000800063f */
[----:B------:R-:W-:Y:S01]  /*0570*/  @!UP0 USHF.L.U32 UR4, UR4, 0x1, URZ ;  /* 0x0000000104048899 */ /* 0x000fe2000800063f */
[----:B---3--:R-:W-:Y:S01]  /*0580*/  ISETP.EQ.U32.AND P2, PT, R13, 0x1, PT ;  /* 0x000000010d00780c */ /* 0x008fe20003f42070 */
[----:B------:R-:W3:Y:S01]  /*0590*/  F2I.U32.TRUNC.NTZ R12, R12 ;  /* 0x0000000c000c7305 */ /* 0x000ee2000020f000 */
[----:B------:R-:W-:Y:S01]  /*05a0*/  LEA.HI R0, R8, R8, RZ, 0x1 ;  /* 0x0000000808007211 */ /* 0x000fe200078f08ff */
[----:B------:R-:W5:Y:S03]  /*05b0*/  LDC R7, c[0x0][0x148] ;  /* 0x00005200ff077b82 */ /* 0x000f660000000800 */
[----:B------:R-:W-:Y:S01]  /*05c0*/  LOP3.LUT R11, R0, 0xfffffffe, RZ, 0xc0, !PT ;  /* 0xfffffffe000b7812 */ /* 0x000fe200078ec0ff */
[----:B0-----:R-:W-:Y:S01]  /*05d0*/  IMAD.MOV R15, RZ, RZ, -R9 ;  /* 0x000000ffff0f7224 */ /* 0x001fe200078e0a09 */
[----:B------:R-:W-:-:S03]  /*05e0*/  SHF.R.S32.HI R9, RZ, 0x1f, R2 ;  /* 0x0000001fff097819 */ /* 0x000fc60000011402 */
[----:B--2---:R-:W-:Y:S01]  /*05f0*/  IMAD R3, R10, R15, UR8 ;  /* 0x000000080a037e24 */ /* 0x004fe2000f8e020f */
[----:B------:R-:W-:Y:S01]  /*0600*/  LEA.HI R9, R9, R2, RZ, 0x2 ;  /* 0x0000000209097211 */ /* 0x000fe200078f10ff */
[C---:B------:R-:W-:Y:S02]  /*0610*/  IMAD.IADD R0, R8.reuse, 0x1, -R11 ;  /* 0x0000000108007824 */ /* 0x040fe400078e0a0b */
[----:B------:R-:W-:Y:S01]  /*0620*/  IMAD.SHL.U32 R11, R8, 0x4, RZ ;  /* 0x00000004080b7824 */ /* 0x000fe200078e00ff */
[----:B------:R-:W-:Y:S01]  /*0630*/  LOP3.LUT R9, R9, 0xfffffffc, RZ, 0xc0, !PT ;  /* 0xfffffffc09097812 */ /* 0x000fe200078ec0ff */
[----:B---3--:R-:W-:Y:S01]  /*0640*/  IMAD.MOV R21, RZ, RZ, -R12 ;  /* 0x000000ffff157224 */ /* 0x008fe200078e0a0c */
[----:B------:R-:W-:Y:S01]  /*0650*/  ISETP.NE.AND P4, PT, R0, R3, PT ;  /* 0x000000030000720c */ /* 0x000fe20003f85270 */
[----:B-1----:R-:W-:Y:S01]  /*0660*/  @!UP0 ULEA UR6, UR7, UR6, 0x18 ;  /* 0x0000000607068291 */ /* 0x002fe2000f8ec03f */
[----:B------:R-:W-:Y:S01]  /*0670*/  LOP3.LUT R22, R8, 0xc, R11, 0x78, !PT ;  /* 0x0000000c08167812 */ /* 0x000fe200078e780b */
[----:B------:R-:W-:Y:S01]  /*0680*/  IMAD.IADD R0, R2, 0x1, -R9 ;  /* 0x0000000102007824 */ /* 0x000fe200078e0a09 */
[----:B------:R-:W-:Y:S01]  /*0690*/  VOTEU.ALL UP0, P0 ;  /* 0x00000000003f7886 */ /* 0x000fe20000000000 */
[----:B------:R-:W-:Y:S01]  /*06a0*/  LOP3.LUT P0, RZ, R6, 0x7, RZ, 0xc0, !PT ;  /* 0x0000000706ff7812 */ /* 0x000fe2000780c0ff */
[----:B------:R-:W-:-:S02]  /*06b0*/  VIADD R6, R5, 0xffffffff ;  /* 0xffffffff05067836 */ /* 0x000fc40000000000 */
[----:B------:R-:W-:Y:S01]  /*06c0*/  ISETP.NE.AND P1, PT, R0, 0x3, PT ;  /* 0x000000030000780c */ /* 0x000fe20003f25270 */
[----:B-----5:R-:W-:Y:S01]  /*06d0*/  IMAD R9, R7, R21, R4 ;  /* 0x0000001507097224 */ /* 0x020fe200078e0204 */
[----:B------:R-:W-:Y:S02]  /*06e0*/  ISETP.LT.U32.AND P0, PT, R22, 0x8, !P0 ;  /* 0x000000081600780c */ /* 0x000fe40004701070 */
[----:B------:R-:W-:Y:S01]  /*06f0*/  ISETP.EQ.OR P1, PT, R0, RZ, !P1 ;  /* 0x000000ff0000720c */ /* 0x000fe20004f22670 */
[----:B------:R-:W0:Y:S02]  /*0700*/  FENCE.VIEW.ASYNC.S ;  /* 0x00000000000073c6 */ /* 0x000e240000000000 */
[----:B0-----:R0:W1:Y:S01]  /*0710*/  @!UP0 SYNCS.EXCH.64 URZ, [UR6+0x60], UR4 ;  /* 0x00006004063f85b2 */ /* 0x0010620008000100 */
[----:B------:R-:W-:Y:S02]  /*0720*/  @P4 LEA.HI R2, R22, R22, RZ, 0x1 ;  /* 0x0000001616024211 */ /* 0x000fe400078f08ff */
[----:B------:R-:W-:-:S02]  /*0730*/  ISETP.EQ.AND P1, PT, R5, RZ, P1 ;  /* 0x000000ff0500720c */ /* 0x000fc40000f22270 */
[----:B------:R-:W-:Y:S02]  /*0740*/  @P4 SHF.R.S32.HI R2, RZ, 0x1, R2 ;  /* 0x00000001ff024819 */ /* 0x000fe40000011402 */
[----:B------:R-:W-:Y:S02]  /*0750*/  ISETP.GE.U32.AND P6, PT, R6, 0x2, PT ;  /* 0x000000020600780c */ /* 0x000fe40003fc6070 */
[----:B------:R-:W-:Y:S02]  /*0760*/  @P4 ISETP.NE.AND P5, PT, R2, R9, PT ;  /* 0x000000090200420c */ /* 0x000fe40003fa5270 */
[----:B------:R-:W-:Y:S02]  /*0770*/  SEL R2, RZ, 0x1, !P0 ;  /* 0x00000001ff027807 */ /* 0x000fe40004000000 */
[----:B------:R-:W-:Y:S02]  /*0780*/  @P4 SEL R23, RZ, 0x1, P5 ;  /* 0x00000001ff174807 */ /* 0x000fe40002800000 */
[----:B------:R-:W-:Y:S01]  /*0790*/  SEL R19, RZ, 0x1, !P1 ;  /* 0x00000001ff137807 */ /* 0x000fe20004800000 */
[----:B------:R0:W2:Y:S01]  /*07a0*/  @!UP1 SYNCS.EXCH.64 URZ, [UR6+0x68], UR4 ;  /* 0x00006804063f95b2 */ /* 0x0000a20008000100 */
[----:B------:R-:W-:Y:S01]  /*07b0*/  LOP3.LUT R23, R23, R2, RZ, 0xc0, !PT ;  /* 0x0000000217177212 */ /* 0x000fe200078ec0ff */
[----:B------:R-:W-:Y:S01]  /*07c0*/  NOP ;  /* 0x0000000000007918 */ /* 0x000fe20000000000 */
[----:B------:R-:W-:Y:S01]  /*07d0*/  SEL R19, R19, 0x2, P6 ;  /* 0x0000000213137807 */ /* 0x000fe20003000000 */
[----:B------:R-:W-:Y:S06]  /*07e0*/  @!P2 BRA `(.L_x_3) ;  /* 0x000000000008a947 */ /* 0x000fec0003800000 */
[----:B-12-4-:R-:W-:Y:S01]  /*07f0*/  UCGABAR_ARV ;  /* 0x00000000000079c7 */ /* 0x016fe20008000000 */
[----:B------:R-:W-:Y:S05]  /*0800*/  BRA `(.L_x_4) ;  /* 0x0000000000047947 */ /* 0x000fea0003800000 */
.L_x_3:
[----:B-12-4-:R-:W-:Y:S01]  /*0810*/  NOP ;  /* 0x0000000000007918 */ /* 0x016fe20000000000 */
.L_x_4:
[----:B------:R-:W1:Y:S01]  /*0820*/  LDC R2, c[0x0][0x65c] ;  /* 0x00019700ff027b82 */ /* 0x000e620000000800 */
[----:B------:R-:W-:Y:S01]  /*0830*/  LOP3.LUT R5, R5, 0xfffff7ff, RZ, 0xc0, !PT ;  /* 0xfffff7ff05057812 */ /* 0x000fe200078ec0ff */
[----:B------:R-:W-:Y:S02]  /*0840*/  IMAD.U32 R8, RZ, RZ, UR8 ;  /* 0x00000008ff087e24 */ /* 0x000fe4000f8e00ff */
[----:B------:R-:W-:Y:S01]  /*0850*/  IMAD.MOV.U32 R9, RZ, RZ, RZ ;  /* 0x000000ffff097224 */ /* 0x000fe200078e00ff */
[----:B-1----:R-:W-:-:S13]  /*0860*/  ISETP.NE.AND P1, PT, R2, 0x1, PT ;  /* 0x000000010200780c */ /* 0x002fda0003f25270 */
[----:B------:R-:W1:Y:S01]  /*0870*/  @P1 LDC R17, c[0x0][0x10] ;  /* 0x00000400ff111b82 */ /* 0x000e620000000800 */
[----:B------:R-:W-:Y:S01]  /*0880*/  @P1 LOP3.LUT R5, R5, 0x800, RZ, 0xfc, !PT ;  /* 0x0000080005051812 */ /* 0x000fe200078efcff */
[----:B------:R-:W-:Y:S01]  /*0890*/  @P1 IMAD.MOV.U32 R13, RZ, RZ, RZ ;  /* 0x000000ffff0d1224 */ /* 0x000fe200078e00ff */
[----:B------:R-:W-:-:S05]  /*08a0*/  @P1 MOV R5, RZ ;  /* 0x000000ff00051202 */ /* 0x000fca0000000f00 */
[----:B------:R-:W2:Y:S01]  /*08b0*/  @!P1 LDC R11, c[0x0][0xc] ;  /* 0x00000300ff0b9b82 */ /* 0x000ea20000000800 */
[----:B-1----:R-:W-:-:S04]  /*08c0*/  @P1 IMAD.WIDE.U32 R16, R17, UR8, R4 ;  /* 0x0000000811101c25 */ /* 0x002fc8000f8e0004 */
[----:B------:R-:W-:Y:S02]  /*08d0*/  @P1 IMAD.IADD R17, R17, 0x1, R13 ;  /* 0x0000000111111824 */ /* 0x000fe400078e020d */
[----:B--2---:R-:W-:-:S04]  /*08e0*/  @!P1 IMAD.WIDE.U32 R8, R4, R11, R8 ;  /* 0x0000000b04089225 */ /* 0x004fc800078e0008 */
[----:B------:R-:W-:Y:S02]  /*08f0*/  @!P1 IMAD.MOV.U32 R16, RZ, RZ, R8 ;  /* 0x000000ffff109224 */ /* 0x000fe400078e0008 */
[----:B------:R-:W-:Y:S01]  /*0900*/  @!P1 IMAD.MOV.U32 R17, RZ, RZ, R9 ;  /* 0x000000ffff119224 */ /* 0x000fe200078e0009 */
[----:B------:R-:W-:Y:S06]  /*0910*/  @!P2 BRA `(.L_x_5) ;  /* 0x00000000000ca947 */ /* 0x000fec0003800000 */
[----:B------:R-:W-:Y:S01]  /*0920*/  UCGABAR_WAIT ;  /* 0x0000000000007dc7 */ /* 0x000fe20008000000 */
[----:B------:R-:W-:Y:S01]  /*0930*/  CCTL.IVALL ;  /* 0x00000000ff00798f */ /* 0x000fe20002000000 */
[----:B------:R-:W-:Y:S05]  /*0940*/  BRA `(.L_x_6) ;  /* 0x0000000000047947 */ /* 0x000fea0003800000 */
.L_x_5:
[----:B------:R-:W-:Y:S06]  /*0950*/  BAR.SYNC.DEFER_BLOCKING 0x0 ;  /* 0x0000000000007b1d */ /* 0x000fec0000010000 */
.L_x_6:
[----:B------:R-:W-:Y:S05]  /*0960*/  @!P3 BRA `(.L_x_7) ;  /* 0x0000005c006cb947 */ /* 0x000fea0003800000 */
[----:B------:R-:W-:-:S13]  /*0970*/  ISETP.GT.U32.AND P0, PT, R6, 0x1, PT ;  /* 0x000000010600780c */ /* 0x000fda0003f04070 */
[----:B0-----:R-:W-:Y:S05]  /*0980*/  @P0 EXIT ;  /* 0x000000000000094d */ /* 0x001fea0003800000 */
[----:B------:R-:W-:Y:S01]  /*0990*/  ULDC.64 UR4, c[0x0][0x650] ;  /* 0x0001940000047ab9 */ /* 0x000fe20000000a00 */
[----:B------:R-:W-:Y:S01]  /*09a0*/  PRMT R0, RZ, 0x7610, R0 ;  /* 0x00007610ff007816 */ /* 0x000fe20000000000 */
[----:B------:R-:W-:Y:S01]  /*09b0*/  IMAD.MOV.U32 R94, RZ, RZ, -0x1 ;  /* 0xffffffffff5e7424 */ /* 0x000fe200078e00ff */
[----:B------:R-:W-:Y:S01]  /*09c0*/  ISETP.GE.U32.AND P0, PT, R16, UR4, PT ;  /* 0x0000000410007c0c */ /* 0x000fe2000bf06070 */
[----:B------:R-:W-:Y:S02]  /*09d0*/  IMAD.MOV.U32 R92, RZ, RZ, -0x1 ;  /* 0xffffffffff5c7424 */ /* 0x000fe400078e00ff */
[----:B------:R-:W-:Y:S01]  /*09e0*/  IMAD.MOV.U32 R89, RZ, RZ, -0x1 ;  /* 0xffffffffff597424 */ /* 0x000fe200078e00ff */
[----:B------:R-:W-:-:S13]  /*09f0*/  ISETP.GE.U32.AND.EX P0, PT, R17, UR5, PT, P0 ;  /* 0x0000000511007c0c */ /* 0x000fda000bf06100 */
[----:B------:R-:W-:Y:S05]  /*0a00*/  @P0 BRA `(.L_x_8) ;  /* 0x0000000400280947 */ /* 0x000fea0003800000 */
[----:B------:R-:W0:Y:S01]  /*0a10*/  LDC.64 R24, c[0x0][0x628] ;  /* 0x00018a00ff187b82 */ /* 0x000e220000000a00 */
[----:B------:R-:W-:Y:S02]  /*0a20*/  IMAD.MOV.U32 R8, RZ, RZ, R16 ;  /* 0x000000ffff087224 */ /* 0x000fe400078e0010 */
[----:B------:R-:W-:-:S05]  /*0a30*/  IMAD.MOV.U32 R9, RZ, RZ, R17 ;  /* 0x000000ffff097224 */ /* 0x000fca00078e0011 */
[----:B------:R-:W1:Y:S08]  /*0a40*/  LDC R0, c[0x0][0x630] ;  /* 0x00018c00ff007b82 */ /* 0x000e700000000800 */
[----:B------:R-:W2:Y:S01]  /*0a50*/  LDC.64 R26, c[0x0][0x620] ;  /* 0x00018800ff1a7b82 */ /* 0x000ea20000000a00 */
[----:B0-----:R-:W-:-:S04]  /*0a60*/  ISETP.NE.U32.AND P0, PT, R24, RZ, PT ;  /* 0x000000ff1800720c */ /* 0x001fc80003f05070 */
[----:B------:R-:W-:-:S13]  /*0a70*/  ISETP.NE.AND.EX P0, PT, R25, RZ, PT, P0 ;  /* 0x000000ff1900720c */ /* 0x000fda0003f05300 */
[----:B-12---:R-:W-:Y:S05]  /*0a80*/  @!P0 BRA `(.L_x_9) ;  /* 0x0000000000288947 */ /* 0x006fea0003800000 */
[----:B------:R-:W0:Y:S02]  /*0a90*/  LDC R13, c[0x0][0x634] ;  /* 0x00018d00ff0d7b82 */ /* 0x000e240000000800 */
[----:B0-----:R-:W-:-:S05]  /*0aa0*/  IADD3 R13, P0, R16, R13, RZ ;  /* 0x0000000d100d7210 */ /* 0x001fca0007f1e0ff */
[----:B------:R-:W-:-:S04]  /*0ab0*/  IMAD.X R15, RZ, RZ, R17, P0 ;  /* 0x000000ffff0f7224 */ /* 0x000fc800000e0611 */
[----:B------:R-:W-:-:S04]  /*0ac0*/  IMAD.WIDE.U32 R8, R15, R24, RZ ;  /* 0x000000180f087225 */ /* 0x000fc800078e00ff */
[----:B------:R-:W-:-:S04]  /*0ad0*/  IMAD.WIDE.U32 R10, P0, R13, R25, R8 ;  /* 0x000000190d0a7225 */ /* 0x000fc80007800008 */
[----:B------:R-:W-:Y:S01]  /*0ae0*/  IMAD.WIDE.U32 R8, R13, R24, RZ ;  /* 0x000000180d087225 */ /* 0x000fe200078e00ff */
[----:B------:R-:W-:-:S03]  /*0af0*/  IADD3.X R13, RZ, RZ, RZ, P0, !PT ;  /* 0x000000ffff0d7210 */ /* 0x000fc600007fe4ff */
[----:B------:R-:W-:Y:S01]  /*0b00*/  IMAD.MOV.U32 R12, RZ, RZ, R11 ;  /* 0x000000ffff0c7224 */ /* 0x000fe200078e000b */
[----:B------:R-:W-:-:S05]  /*0b10*/  IADD3 RZ, P0, R9, R10, RZ ;  /* 0x0000000a09ff7210 */ /* 0x000fca0007f1e0ff */
[----:B------:R-:W-:-:S08]  /*0b20*/  IMAD.WIDE.U32.X R8, R15, R25, R12, P0 ;  /* 0x000000190f087225 */ /* 0x000fd000000e040c */
.L_x_9:
[----:B------:R-:W0:Y:S01]  /*0b30*/  LDC.64 R24, c[0x0][0x640] ;  /* 0x00019000ff187b82 */ /* 0x000e220000000a00 */
[-CC-:B------:R-:W-:Y:S01]  /*0b40*/  SHF.R.U64 R89, R8, R0.reuse, R9.reuse ;  /* 0x0000000008597219 */ /* 0x180fe20000001209 */
[----:B------:R-:W-:Y:S01]  /*0b50*/  IMAD R30, R7, R21, R4 ;  /* 0x00000015071e7224 */ /* 0x000fe200078e0204 */
[----:B------:R-:W-:Y:S01]  /*0b60*/  SHF.R.U32.HI R0, RZ, R0, R9 ;  /* 0x00000000ff007219 */ /* 0x000fe20000011609 */
[----:B------:R-:W-:Y:S01]  /*0b70*/  IMAD.MOV.U32 R21, RZ, RZ, 0x1 ;  /* 0x00000001ff157424 */ /* 0x000fe200078e00ff */
[----:B------:R-:W-:-:S03]  /*0b80*/  IADD3 R5, P0, RZ, -R89, RZ ;  /* 0x80000059ff057210 */ /* 0x000fc60007f1e0ff */
[----:B------:R-:W1:Y:S02]  /*0b90*/  LDC R6, c[0x0][0x618] ;  /* 0x00018600ff067b82 */ /* 0x000e640000000800 */
[----:B------:R-:W-:-:S04]  /*0ba0*/  IMAD.X R9, RZ, RZ, ~R0, P0 ;  /* 0x000000ffff097224 */ /* 0x000fc800000e0e00 */
[-C--:B------:R-:W-:Y:S02]  /*0bb0*/  IMAD R0, R9, R26.reuse, RZ ;  /* 0x0000001a09007224 */ /* 0x080fe400078e02ff */
[----:B------:R-:W2:Y:S01]  /*0bc0*/  LDC R11, c[0x0][0x608] ;  /* 0x00018200ff0b7b82 */ /* 0x000ea20000000800 */
[----:B------:R-:W-:-:S04]  /*0bd0*/  IMAD.WIDE.U32 R8, R5, R26, R16 ;  /* 0x0000001a05087225 */ /* 0x000fc800078e0010 */
[----:B------:R-:W-:-:S03]  /*0be0*/  IMAD R5, R5, R27, R0 ;  /* 0x0000001b05057224 */ /* 0x000fc600078e0200 */
[----:B------:R-:W3:Y:S01]  /*0bf0*/  LDC R12, c[0x0][0x658] ;  /* 0x00019600ff0c7b82 */ /* 0x000ee20000000800 */
[----:B0-----:R-:W-:Y:S01]  /*0c00*/  ISETP.NE.U32.AND P0, PT, R24, RZ, PT ;  /* 0x000000ff1800720c */ /* 0x001fe20003f05070 */
[----:B------:R-:W-:Y:S02]  /*0c10*/  IMAD.IADD R5, R9, 0x1, R5 ;  /* 0x0000000109057824 */ /* 0x000fe400078e0205 */
[----:B------:R-:W-:Y:S01]  /*0c20*/  IMAD.MOV.U32 R9, RZ, RZ, -0x1 ;  /* 0xffffffffff097424 */ /* 0x000fe200078e00ff */
[----:B------:R-:W-:-:S03]  /*0c30*/  ISETP.NE.AND.EX P0, PT, R25, RZ, PT, P0 ;  /* 0x000000ff1900720c */ /* 0x000fc60003f05300 */
[----:B------:R-:W0:Y:S01]  /*0c40*/  LDC R15, c[0x0][0x600] ;  /* 0x00018000ff0f7b82 */ /* 0x000e220000000800 */
[-CC-:B-1----:R-:W-:Y:S02]  /*0c50*/  SHF.R.U64 R13, R8, R6.reuse, R5.reuse ;  /* 0x00000006080d7219 */ /* 0x182fe40000001205 */
[----:B------:R-:W-:-:S05]  /*0c60*/  SHF.R.U32.HI R0, RZ, R6, R5 ;  /* 0x00000006ff007219 */ /* 0x000fca0000011605 */
[----:B------:R-:W1:Y:S01]  /*0c70*/  LDC R14, c[0x0][0x648] ;  /* 0x00019200ff0e7b82 */ /* 0x000e620000000800 */
[-CC-:B--2---:R-:W-:Y:S02]  /*0c80*/  SHF.R.U64 R27, R13, R11.reuse, R0.reuse ;  /* 0x0000000b0d1b7219 */ /* 0x184fe40000001200 */
[----:B------:R-:W-:-:S05]  /*0c90*/  SHF.R.U32.HI R5, RZ, R11, R0 ;  /* 0x0000000bff057219 */ /* 0x000fca0000011600 */
[----:B------:R-:W2:Y:S01]  /*0ca0*/  LDC R20, c[0x0][0x638] ;  /* 0x00018e00ff147b82 */ /* 0x000ea20000000800 */
[-CC-:B---3--:R-:W-:Y:S02]  /*0cb0*/  SHF.R.U64 R28, R27, R12.reuse, R5.reuse ;  /* 0x0000000c1b1c7219 */ /* 0x188fe40000001205 */
[-C--:B------:R-:W-:Y:S02]  /*0cc0*/  SHF.L.U32 R0, R9, R12.reuse, RZ ;  /* 0x0000000c09007219 */ /* 0x080fe400000006ff */
[----:B------:R-:W-:Y:S01]  /*0cd0*/  SHF.R.U32.HI R5, RZ, R12, R5 ;  /* 0x0000000cff057219 */ /* 0x000fe20000011605 */
[----:B------:R-:W-:Y:S01]  /*0ce0*/  IMAD.MOV.U32 R4, RZ, RZ, R28 ;  /* 0x000000ffff047224 */ /* 0x000fe200078e001c */
[----:B------:R-:W-:Y:S01]  /*0cf0*/  LOP3.LUT R10, RZ, R0, RZ, 0x33, !PT ;  /* 0x00000000ff0a7212 */ /* 0x000fe200078e33ff */
[----:B------:R-:W3:Y:S01]  /*0d00*/  LDC R26, c[0x0][0x610] ;  /* 0x00018400ff1a7b82 */ /* 0x000ee20000000800 */
[----:B------:R-:W-:Y:S05]  /*0d10*/  @!P0 BRA `(.L_x_10) ;  /* 0x0000000000288947 */ /* 0x000fea0003800000 */
[----:B------:R-:W4:Y:S02]  /*0d20*/  LDC R9, c[0x0][0x64c] ;  /* 0x00019300ff097b82 */ /* 0x000f240000000800 */
[----:B----4-:R-:W-:-:S05]  /*0d30*/  IADD3 R9, P0, R28, R9, RZ ;  /* 0x000000091c097210 */ /* 0x010fca0007f1e0ff */
[----:B------:R-:W-:-:S04]  /*0d40*/  IMAD.X R11, RZ, RZ, R5, P0 ;  /* 0x000000ffff0b7224 */ /* 0x000fc800000e0605 */
[----:B------:R-:W-:-:S04]  /*0d50*/  IMAD.WIDE.U32 R4, R11, R24, RZ ;  /* 0x000000180b047225 */ /* 0x000fc800078e00ff */
[----:B------:R-:W-:-:S04]  /*0d60*/  IMAD.WIDE.U32 R6, P0, R9, R25, R4 ;  /* 0x0000001909067225 */ /* 0x000fc80007800004 */
[----:B------:R-:W-:-:S04]  /*0d70*/  IMAD.WIDE.U32 R4, R9, R24, RZ ;  /* 0x0000001809047225 */ /* 0x000fc800078e00ff */
[----:B------:R-:W-:Y:S01]  /*0d80*/  IMAD.X R9, RZ, RZ, RZ, P0 ;  /* 0x000000ffff097224 */ /* 0x000fe200000e06ff */
[----:B------:R-:W-:Y:S01]  /*0d90*/  IADD3 RZ, P0, R5, R6, RZ ;  /* 0x0000000605ff7210 */ /* 0x000fe20007f1e0ff */
[----:B------:R-:W-:-:S04]  /*0da0*/  IMAD.MOV.U32 R8, RZ, RZ, R7 ;  /* 0x000000ffff087224 */ /* 0x000fc800078e0007 */
[----:B------:R-:W-:-:S08]  /*0db0*/  IMAD.WIDE.U32.X R4, R11, R25, R8, P0 ;  /* 0x000000190b047225 */ /* 0x000fd000000e0408 */
.L_x_10:
[----:B-1----:R-:W-:Y:S01]  /*0dc0*/  SHF.R.U64 R4, R4, R14, R5 ;  /* 0x0000000e04047219 */ /* 0x002fe20000001205 */
[----:B0-----:R-:W-:Y:S01]  /*0dd0*/  VIADD R6, R15, 0xffffffff ;  /* 0xffffffff0f067836 */ /* 0x001fe20000000000 */
[----:B------:R-:W-:Y:S02]  /*0de0*/  SHF.L.U32 R0, R21, R12, RZ ;  /* 0x0000000c15007219 */ /* 0x000fe400000006ff */
[----:B------:R-:W-:Y:S01]  /*0df0*/  LOP3.LUT R5, R27, R10, RZ, 0xc0, !PT ;  /* 0x0000000a1b057212 */ /* 0x000fe200078ec0ff */
[----:B------:R-:W-:Y:S01]  /*0e00*/  IMAD.MOV R7, RZ, RZ, -R4 ;  /* 0x000000ffff077224 */ /* 0x000fe200078e0a04 */
[----:B------:R-:W-:Y:S02]  /*0e10*/  SEL R3, R3, R30, !P1 ;  /* 0x0000001e03037207 */ /* 0x000fe40004800000 */
[----:B------:R-:W-:Y:S01]  /*0e20*/  LOP3.LUT R6, R13, R6, RZ, 0xc0, !PT ;  /* 0x000000060d067212 */ /* 0x000fe200078ec0ff */
[----:B------:R-:W-:Y:S02]  /*0e30*/  IMAD R4, R0, R4, R5 ;  /* 0x0000000400047224 */ /* 0x000fe400078e0205 */
[----:B--2---:R-:W-:-:S02]  /*0e40*/  IMAD R0, R7, R20, R28 ;  /* 0x0000001407007224 */ /* 0x004fc400078e021c */
[----:B---3--:R-:W-:Y:S01]  /*0e50*/  IMAD R3, R4, R26, R3 ;  /* 0x0000001a04037224 */ /* 0x008fe200078e0203 */
[----:B------:R-:W-:Y:S01]  /*0e60*/  MOV R4, 0x1 ;  /* 0x0000000100047802 */ /* 0x000fe20000000f00 */
[----:B------:R-:W-:-:S03]  /*0e70*/  IMAD R94, R0, R15, R6 ;  /* 0x0000000f005e7224 */ /* 0x000fc600078e0206 */
[----:B------:R-:W-:Y:S02]  /*0e80*/  PRMT R0, R4, 0x7610, R0 ;  /* 0x0000761004007816 */ /* 0x000fe40000000000 */
[----:B------:R-:W-:Y:S02]  /*0e90*/  SEL R92, R94, R3, !P1 ;  /* 0x000000035e5c7207 */ /* 0x000fe40004800000 */
[----:B------:R-:W-:-:S07]  /*0ea0*/  SEL R94, R3, R94, !P1 ;  /* 0x0000005e035e7207 */ /* 0x000fce0004800000 */
.L_x_8:
[----:B------:R-:W-:-:S08]  /*0eb0*/  NOP ;  /* 0x0000000000007918 */ /* 0x000fd00000000000 */
[----:B------:R-:W0:Y:S02]  /*0ec0*/  USETMAXREG.TRY_ALLOC.CTAPOOL UP0, 0xe8 ;  /* 0x000000e8000079c8 */ /* 0x000e240008000600 */
[----:B0-----:R-:W-:-:S13]  /*0ed0*/  PLOP3.LUT P0, PT, PT, PT, UP0, 0x80, 0x0 ;  /* 0x000000000000781c */ /* 0x001fda0003f0f008 */
[----:B------:R-:W-:Y:S05]  /*0ee0*/  @!P0 BRA `(.L_x_8) ;  /* 0xfffffffc00f08947 */ /* 0x000fea000383ffff */
[----:B------:R-:W-:Y:S01]  /*0ef0*/  ULDC.64 UR4, c[0x0][0x598] ;  /* 0x0001660000047ab9 */ /* 0x000fe20000000a00 */
[----:B------:R-:W-:Y:S01]  /*0f00*/  ULDC.64 UR36, c[0x0][0x208] ;  /* 0x0000820000247ab9 */ /* 0x000fe20000000a00 */
[----:B------:R-:W-:-:S04]  /*0f10*/  ISETP.NE.U32.AND P0, PT, RZ, UR4, PT ;  /* 0x00000004ff007c0c */ /* 0x000fc8000bf05070 */
[----:B------:R-:W-:-:S13]  /*0f20*/  ISETP.NE.AND.EX P0, PT, RZ, UR5, PT, P0 ;  /* 0x00000005ff007c0c */ /* 0x000fda000bf05300 */
[----:B------:R-:W-:Y:S05]  /*0f30*/  @!P0 BRA `(.L_x_11) ;  /* 0x00000000001c8947 */ /* 0x000fea0003800000 */
[----:B------:R-:W0:Y:S02]  /*0f40*/  LDC.64 R4, c[0x0][0x598] ;  /* 0x00016600ff047b82 */ /* 0x000e240000000a00 */
[----:B0-----:R-:W2:Y:S02]  /*0f50*/  LDG.E.64 R4, desc[UR36][R4.64] ;  /* 0x0000002404047981 */ /* 0x001ea4000c1e1b00 */
[----:B--2---:R-:W-:-:S04]  /*0f60*/  ISETP.NE.U32.AND P0, PT, R4, RZ, PT ;  /* 0x000000ff0400720c */ /* 0x004fc80003f05070 */
[----:B------:R-:W-:-:S13]  /*0f70*/  ISETP.NE.AND.EX P0, PT, R5, RZ, PT, P0 ;  /* 0x000000ff0500720c */ /* 0x000fda0003f05300 */
[----:B------:R-:W-:Y:S05]  /*0f80*/  @!P0 BRA `(.L_x_11) ;  /* 0x0000000000088947 */ /* 0x000fea0003800000 */
[----:B------:R0:W5:Y:S01]  /*0f90*/  LD.E R88, desc[UR36][R4.64] ;  /* 0x0000002404587980 */ /* 0x000162000c101900 */
[----:B------:R-:W-:Y:S05]  /*0fa0*/  BRA `(.L_x_12) ;  /* 0x0000000000247947 */ /* 0x000fea0003800000 */
.L_x_11:
[----:B------:R-:W-:Y:S02]  /*0fb0*/  ULDC.64 UR4, c[0x0][0x588] ;  /* 0x0001620000047ab9 */ /* 0x000fe40000000a00 */
[----:B------:R-:W-:-:S04]  /*0fc0*/  ISETP.NE.U32.AND P0, PT, RZ, UR4, PT ;  /* 0x00000004ff007c0c */ /* 0x000fc8000bf05070 */
[----:B------:R-:W-:-:S13]  /*0fd0*/  ISETP.NE.AND.EX P0, PT, RZ, UR5, PT, P0 ;  /* 0x00000005ff007c0c */ /* 0x000fda000bf05300 */
[----:B------:R-:W-:Y:S05]  /*0fe0*/  @!P0 BRA `(.L_x_13) ;  /* 0x00000000000c8947 */ /* 0x000fea0003800000 */
[----:B------:R-:W0:Y:S02]  /*0ff0*/  LDC.64 R4, c[0x0][0x588] ;  /* 0x00016200ff047b82 */ /* 0x000e240000000a00 */
[----:B0-----:R1:W5:Y:S01]  /*1000*/  LDG.E R88, desc[UR36][R4.64] ;  /* 0x0000002404587981 */ /* 0x001362000c1e1900 */
[----:B------:R-:W-:Y:S05]  /*1010*/  BRA `(.L_x_12) ;  /* 0x0000000000087947 */ /* 0x000fea0003800000 */
.L_x_13:
[----:B------:R-:W-:Y:S02]  /*1020*/  ULDC UR4, c[0x0][0x580] ;  /* 0x0001600000047ab9 */ /* 0x000fe40000000800 */
[----:B------:R-:W-:-:S07]  /*1030*/  IMAD.U32 R88, RZ, RZ, UR4 ;  /* 0x00000004ff587e24 */ /* 0x000fce000f8e00ff */
.L_x_12:
[----:B------:R-:W-:Y:S02]  /*1040*/  ULDC.64 UR4, c[0x0][0x5a0] ;  /* 0x0001680000047ab9 */ /* 0x000fe40000000a00 */
[----:B------:R-:W-:-:S04]  /*1050*/  ISETP.NE.U32.AND P0, PT, RZ, UR4, PT ;  /* 0x00000004ff007c0c */ /* 0x000fc8000bf05070 */
[----:B------:R-:W-:-:S13]  /*1060*/  ISETP.NE.AND.EX P0, PT, RZ, UR5, PT, P0 ;  /* 0x00000005ff007c0c */ /* 0x000fda000bf05300 */
[----:B------:R-:W-:Y:S05]  /*1070*/  @!P0 BRA `(.L_x_14) ;  /* 0x00000000001c8947 */ /* 0x000fea0003800000 */
[----:B01----:R-:W0:Y:S02]  /*1080*/  LDC.64 R4, c[0x0][0x5a0] ;  /* 0x00016800ff047b82 */ /* 0x003e240000000a00 */
[----:B0-----:R-:W2:Y:S02]  /*1090*/  LDG.E.64 R4, desc[UR36][R4.64] ;  /* 0x0000002404047981 */ /* 0x001ea4000c1e1b00 */
[----:B--2---:R-:W-:-:S04]  /*10a0*/  ISETP.NE.U32.AND P0, PT, R4, RZ, PT ;  /* 0x000000ff0400720c */ /* 0x004fc80003f05070 */
[----:B------:R-:W-:-:S13]  /*10b0*/  ISETP.NE.AND.EX P0, PT, R5, RZ, PT, P0 ;  /* 0x000000ff0500720c */ /* 0x000fda0003f05300 */
[----:B------:R-:W-:Y:S05]  /*10c0*/  @!P0 BRA `(.L_x_14) ;  /* 0x0000000000088947 */ /* 0x000fea0003800000 */
[----:B------:R0:W5:Y:S01]  /*10d0*/  LD.E R90, desc[UR36][R4.64] ;  /* 0x00000024045a7980 */ /* 0x000162000c101900 */
[----:B------:R-:W-:Y:S05]  /*10e0*/  BRA `(.L_x_15) ;  /* 0x0000000000247947 */ /* 0x000fea0003800000 */
.L_x_14:
[----:B------:R-:W-:Y:S02]  /*10f0*/  ULDC.64 UR4, c[0x0][0x590] ;  /* 0x0001640000047ab9 */ /* 0x000fe40000000a00 */
[----:B------:R-:W-:-:S04]  /*1100*/  ISETP.NE.U32.AND P0, PT, RZ, UR4, PT ;  /* 0x00000004ff007c0c */ /* 0x000fc8000bf05070 */
[----:B------:R-:W-:-:S13]  /*1110*/  ISETP.NE.AND.EX P0, PT, RZ, UR5, PT, P0 ;  /* 0x00000005ff007c0c */ /* 0x000fda000bf05300 */
[----:B------:R-:W-:Y:S05]  /*1120*/  @!P0 BRA `(.L_x_16) ;  /* 0x00000000000c8947 */ /* 0x000fea0003800000 */
[----:B------:R-:W2:Y:S02]  /*1130*/  LDC.64 R90, c[0x0][0x590] ;  /* 0x00016400ff5a7b82 */ /* 0x000ea40000000a00 */
[----:B--2---:R2:W5:Y:S01]  /*1140*/  LDG.E R90, desc[UR36][R90.64] ;  /* 0x000000245a5a7981 */ /* 0x004562000c1e1900 */
[----:B------:R-:W-:Y:S05]  /*1150*/  BRA `(.L_x_15) ;  /* 0x0000000000087947 */ /* 0x000fea0003800000 */
.L_x_16:
[----:B------:R-:W-:Y:S02]  /*1160*/  ULDC UR4, c[0x0][0x584] ;  /* 0x0001610000047ab9 */ /* 0x000fe40000000800 */
[----:B------:R-:W-:-:S07]  /*1170*/  IMAD.U32 R90, RZ, RZ, UR4 ;  /* 0x00000004ff5a7e24 */ /* 0x000fce000f8e00ff */
.L_x_15:
[----:B------:R-:W-:-:S13]  /*1180*/  LOP3.LUT P0, RZ, R0, 0xff, RZ, 0xc0, !PT ;  /* 0x000000ff00ff7812 */ /* 0x000fda000780c0ff */
[----:B------:R-:W-:Y:S05]  /*1190*/  @!P0 EXIT ;  /* 0x000000000000894d */ /* 0x000fea0003800000 */
[----:B------:R-:W-:Y:S01]  /*11a0*/  ULDC UR4, c[0x0][0x28c] ;  /* 0x0000a30000047ab9 */ /* 0x000fe20000000800 */
[----:B------:R-:W-:Y:S01]  /*11b0*/  LOP3.LUT R106, R19, 0x1, RZ, 0xfc, !PT ;  /* 0x00000001136a7812 */ /* 0x000fe200078efcff */
[----:B------:R-:W-:Y:S01]  /*11c0*/  UIADD3 UR4, UR4, 0x1f, URZ ;  /* 0x0000001f04047890 */ /* 0x000fe2000fffe03f */
[----:B------:R-:W-:Y:S01]  /*11d0*/  UMOV UR38, URZ ;  /* 0x0000003f00267c82 */ /* 0x000fe20008000000 */
[----:B------:R-:W-:Y:S02]  /*11e0*/  UMOV UR39, URZ ;  /* 0x0000003f00277c82 */ /* 0x000fe40008000000 */
[----:B------:R-:W-:-:S04]  /*11f0*/  USHF.R.S32.HI UR5, URZ, 0x1f, UR4 ;  /* 0x0000001f3f057899 */ /* 0x000fc80008011404 */
[----:B------:R-:W-:-:S04]  /*1200*/  ULEA.HI UR5, UR5, UR4, URZ, 0x5 ;  /* 0x0000000405057291 */ /* 0x000fc8000f8f283f */
[----:B------:R-:W-:-:S12]  /*1210*/  USHF.R.S32.HI UR40, URZ, 0x5, UR5 ;  /* 0x000000053f287899 */ /* 0x000fd80008011405 */
.L_x_162:
[----:B------:R-:W-:Y:S01]  /*1220*/  LOP3.LUT R0, R18, 0x80, RZ, 0xc0, !PT ;  /* 0x0000008012007812 */ /* 0x000fe200078ec0ff */
[----:B---3--:R-:W3:Y:S01]  /*1230*/  S2UR UR7, SR_CgaCtaId ;  /* 0x00000000000779c3 */ /* 0x008ee20000008800 */
[----:B------:R-:W-:Y:S02]  /*1240*/  UMOV UR6, 0x400 ;  /* 0x0000040000067882 */ /* 0x000fe40000000000 */
[----:B------:R-:W-:-:S06]  /*1250*/  SHF.R.U32.HI R0, RZ, 0x7, R0 ;  /* 0x00000007ff007819 */ /* 0x000fcc0000011600 */
[----:B----4-:R-:W4:Y:S01]  /*1260*/  SHFL.IDX PT, R0, R0, RZ, 0x1f ;  /* 0x00001fff00007589 */ /* 0x010f2200000e0000 */
[----:B---3--:R-:W-:Y:S01]  /*1270*/  ULEA UR6, UR7, UR6, 0x18 ;  /* 0x0000000607067291 */ /* 0x008fe2000f8ec03f */
[----:B----4-:R-:W-:-:S13]  /*1280*/  R2UR UR4, R0 ;  /* 0x00000000000472ca */ /* 0x010fda00000e0000 */
[----:B------:R-:W-:-:S04]  /*1290*/  ULEA.HI UR5, UR4, UR4, URZ, 0x1 ;  /* 0x0000000404057291 */ /* 0x000fc8000f8f083f */
[----:B------:R-:W-:-:S04]  /*12a0*/  ULOP3.LUT UR5, UR5, 0x7fffe, URZ, 0xc0, !UPT ;  /* 0x0007fffe05057892 */ /* 0x000fc8000f8ec03f */
[----:B------:R-:W-:-:S03]  /*12b0*/  UIADD3 UR5, UR4, -UR5, URZ ;  /* 0x8000000504057290 */ /* 0x000fc6000fffe03f */
[----:B------:R-:W-:Y:S01]  /*12c0*/  ULDC UR4, c[0x0][0x28c] ;  /* 0x0000a30000047ab9 */ /* 0x000fe20000000800 */
[----:B------:R-:W-:Y:S01]  /*12d0*/  ULEA UR5, UR5, UR6, 0xd ;  /* 0x0000000605057291 */ /* 0x000fe2000f8e683f */
[----:B------:R-:W-:-:S03]  /*12e0*/  ISETP.LT.AND P0, PT, RZ, UR4, PT ;  /* 0x00000004ff007c0c */ /* 0x000fc6000bf01270 */
[----:B------:R-:W-:-:S04]  /*12f0*/  UIADD3 UR5, UR5, 0x100, URZ ;  /* 0x0000010005057890 */ /* 0x000fc8000fffe03f */
[----:B------:R-:W-:-:S04]  /*1300*/  USHF.R.U32.HI UR5, URZ, 0x4, UR5 ;  /* 0x000000043f057899 */ /* 0x000fc80008011605 */
[----:B------:R-:W-:Y:S02]  /*1310*/  ULOP3.LUT UR41, UR5, 0x3fff, URZ, 0xc0, !UPT ;  /* 0x00003fff05297892 */ /* 0x000fe4000f8ec03f */
[----:B01----:R-:W-:Y:S10]  /*1320*/  @P0 BRA `(.L_x_17) ;  /* 0x0000000000400947 */ /* 0x003ff40003800000 */
[----:B------:R-:W-:Y:S01]  /*1330*/  MOV R0, 0x0 ;  /* 0x0000000000007802 */ /* 0x000fe20000000f00 */
[----:B------:R-:W-:Y:S01]  /*1340*/  ULDC.64 UR4, c[0x4][0x68] ;  /* 0x01001a0000047ab9 */ /* 0x000fe20000000a00 */
[----:B------:R-:W-:Y:S01]  /*1350*/  ULDC.64 UR6, c[0x4][0x8] ;  /* 0x0100020000067ab9 */ /* 0x000fe20000000a00 */
[----:B01----:R-:W-:Y:S01]  /*1360*/  IMAD.U32 R4, RZ, RZ, UR4 ;  /* 0x00000004ff047e24 */ /* 0x003fe2000f8e00ff */
[----:B------:R0:W1:Y:S01]  /*1370*/  LDC.64 R14, c[0x4][R0] ;  /* 0x01000000000e7b82 */ /* 0x0000620000000a00 */
[----:B------:R-:W-:Y:S01]  /*1380*/  IMAD.U32 R5, RZ, RZ, UR5 ;  /* 0x00000005ff057e24 */ /* 0x000fe2000f8e00ff */
[----:B------:R-:W-:Y:S01]  /*1390*/  ULDC.64 UR4, c[0x4][0x70] ;  /* 0x01001c0000047ab9 */ /* 0x000fe20000000a00 */
[----:B------:R-:W-:Y:S02]  /*13a0*/  IMAD.U32 R10, RZ, RZ, UR6 ;  /* 0x00000006ff0a7e24 */ /* 0x000fe4000f8e00ff */
[----:B------:R-:W-:Y:S02]  /*13b0*/  IMAD.U32 R6, RZ, RZ, UR4 ;  /* 0x00000004ff067e24 */ /* 0x000fe4000f8e00ff */
[----:B------:R-:W-:-:S02]  /*13c0*/  IMAD.U32 R7, RZ, RZ, UR5 ;  /* 0x00000005ff077e24 */ /* 0x000fc4000f8e00ff */
[----:B------:R-:W-:Y:S02]  /*13d0*/  IMAD.U32 R11, RZ, RZ, UR7 ;  /* 0x00000007ff0b7e24 */ /* 0x000fe4000f8e00ff */
[----:B------:R-:W-:Y:S02]  /*13e0*/  IMAD.MOV.U32 R8, RZ, RZ, 0x1e1 ;  /* 0x000001e1ff087424 */ /* 0x000fe400078e00ff */
[----:B------:R-:W-:Y:S02]  /*13f0*/  IMAD.MOV.U32 R12, RZ, RZ, 0x1 ;  /* 0x00000001ff0c7424 */ /* 0x000fe400078e00ff */
[----:B0-----:R-:W-:-:S07]  /*1400*/  IMAD.MOV.U32 R13, RZ, RZ, RZ ;  /* 0x000000ffff0d7224 */ /* 0x001fce00078e00ff */
[----:B------:R-:W-:-:S07]  /*1410*/  LEPC R20, `(.L_x_17) ;  /* 0x000000001014794e */ /* 0x000fce0000000000 */
[----:B-12--5:R-:W-:Y:S05]  /*1420*/  CALL.ABS.NOINC R14 ;  /* 0x000000000e007343 */ /* 0x026fea0003c00000 */
.L_x_17:
[----:B------:R-:W-:-:S13]  /*1430*/  ISETP.NE.AND P0, PT, R106, 0x3, PT ;  /* 0x000000036a00780c */ /* 0x000fda0003f05270 */
[----:B------:R-:W-:Y:S05]  /*1440*/  @!P0 BRA `(.L_x_18) ;  /* 0x0000000000048947 */ /* 0x000fea0003800000 */
[----:B------:R-:W-:Y:S01]  /*1450*/  BPT.TRAP 0x1 ;  /* 0x000000040000795c */ /* 0x000fe20000300000 */
.L_x_18:
[----:B------:R-:W3:Y:S01]  /*1460*/  S2UR UR5, SR_CgaCtaId ;  /* 0x00000000000579c3 */ /* 0x000ee20000008800 */
[----:B------:R-:W-:Y:S01]  /*1470*/  UMOV UR4, 0x400 ;  /* 0x0000040000047882 */ /* 0x000fe20000000000 */
[----:B------:R-:W-:Y:S01]  /*1480*/  MOV R3, UR39 ;  /* 0x0000002700037c02 */ /* 0x000fe20008000f00 */
[----:B------:R-:W-:-:S05]  /*1490*/  IMAD.U32 R0, RZ, RZ, UR38 ;  /* 0x00000026ff007e24 */ /* 0x000fca000f8e00ff */
[----:B------:R-:W-:Y:S01]  /*14a0*/  SHF.L.U32 R0, R0, 0x1f, RZ ;  /* 0x0000001f00007819 */ /* 0x000fe200000006ff */
[----:B---3--:R-:W-:-:S06]  /*14b0*/  ULEA UR4, UR5, UR4, 0x18 ;  /* 0x0000000405047291 */ /* 0x008fcc000f8ec03f */
[----:B------:R-:W-:-:S04]  /*14c0*/  IMAD.U32 R6, RZ, RZ, UR4 ;  /* 0x00000004ff067e24 */ /* 0x000fc8000f8e00ff */
[----:B------:R-:W-:-:S04]  /*14d0*/  IMAD R3, R3, 0x8, R6 ;  /* 0x0000000803037824 */ /* 0x000fc800078e0206 */
[----:B------:R3:W4:Y:S01]  /*14e0*/  SYNCS.PHASECHK.TRANS64.TRYWAIT P1, [R3+URZ], R0 ;  /* 0x00000000030075a7 */ /* 0x000722000802017f */
[----:B------:R-:W-:Y:S05]  /*14f0*/  @!P0 BRA `(.L_x_19) ;  /* 0x0000000000048947 */ /* 0x000fea0003800000 */
[----:B------:R-:W-:Y:S01]  /*1500*/  BPT.TRAP 0x1 ;  /* 0x000000040000795c */ /* 0x000fe20000300000 */
.L_x_19:
[----:B----4-:R-:W-:Y:S05]  /*1510*/  @P1 BRA `(.L_x_20) ;  /* 0x0000000000081947 */ /* 0x010fea0003800000 */
[----:B------:R-:W4:Y:S02]  /*1520*/  SYNCS.PHASECHK.TRANS64.TRYWAIT P1, [R3+URZ], R0 ;  /* 0x00000000030075a7 */ /* 0x000f24000802017f */
[----:B----4-:R-:W-:Y:S05]  /*1530*/  @!P1 BRA `(.L_x_21) ;  /* 0x0000006800409947 */ /* 0x010fea0003800000 */
.L_x_20:
[----:B------:R-:W-:-:S04]  /*1540*/  UISETP.LT.AND UP0, UPT, UR40, 0x1, UPT ;  /* 0x000000012800788c */ /* 0x000fc8000bf01270 */
[----:B------:R-:W-:-:S06]  /*1550*/  USEL UR4, UR40, 0x1, UP0 ;  /* 0x0000000128047887 */ /* 0x000fcc0008000000 */
[----:B---34-:R-:W-:Y:S01]  /*1560*/  IMAD.U32 R0, RZ, RZ, UR4 ;  /* 0x00000004ff007e24 */ /* 0x018fe2000f8e00ff */
[----:B------:R-:W-:Y:S05]  /*1570*/  WARPSYNC.ALL ;  /* 0x0000000000007948 */ /* 0x000fea0003800000 */
[----:B------:R-:W-:-:S04]  /*1580*/  IADD3 R0, -R0, UR40, RZ ;  /* 0x0000002800007c10 */ /* 0x000fc8000fffe1ff */
[----:B------:R-:W-:Y:S02]  /*1590*/  ISETP.GE.AND P1, PT, R0, 0x1, PT ;  /* 0x000000010000780c */ /* 0x000fe40003f26270 */
[----:B------:R-:W-:Y:S01]  /*15a0*/  R2UR UR4, R6 ;  /* 0x00000000060472ca */ /* 0x000fe200000e0000 */
[----:B------:R-:W-:Y:S01]  /*15b0*/  WARPGROUP.ARRIVE ;  /* 0x00000000000079c5 */ /* 0x000fe20000000000 */
[----:B------:R-:W-:Y:S01]  /*15c0*/  UMOV UR9, 0x40000040 ;  /* 0x4000004000097882 */ /* 0x000fe20000000000 */
[----:B------:R-:W-:-:S10]  /*15d0*/  UMOV UR11, 0x40000040 ;  /* 0x40000040000b7882 */ /* 0x000fd40000000000 */
[----:B------:R-:W-:-:S04]  /*15e0*/  UIADD3 UR4, UR4, 0x28100, URZ ;  /* 0x0002810004047890 */ /* 0x000fc8000fffe03f */
[----:B------:R-:W-:-:S04]  /*15f0*/  USHF.R.U32.HI UR4, URZ, 0x4, UR4 ;  /* 0x000000043f047899 */ /* 0x000fc80008011604 */
[----:B------:R-:W-:Y:S02]  /*1600*/  ULOP3.LUT UR5, UR4, 0x3fff, URZ, 0xc0, !UPT ;  /* 0x00003fff04057892 */ /* 0x000fe4000f8ec03f */
[----:B------:R-:W-:Y:S02]  /*1610*/  ULOP3.LUT UR4, UR41, 0x10000, URZ, 0xfc, !UPT ;  /* 0x0001000029047892 */ /* 0x000fe4000f8efc3f */
[----:B------:R-:W-:Y:S02]  /*1620*/  ULOP3.LUT UR5, UR5, 0x10000, URZ, 0xfc, !UPT ;  /* 0x0001000005057892 */ /* 0x000fe4000f8efc3f */
[----:B------:R-:W-:Y:S02]  /*1630*/  ULEA UR7, UR39, UR4, 0xb ;  /* 0x0000000427077291 */ /* 0x000fe4000f8e583f */
[----:B------:R-:W-:Y:S02]  /*1640*/  ULEA UR6, UR39, UR5, 0x9 ;  /* 0x0000000527067291 */ /* 0x000fe4000f8e483f */
[----:B------:R-:W-:-:S03]  /*1650*/  UIADD3 UR12, UR7, 0x400, URZ ;  /* 0x00000400070c7890 */ /* 0x000fc6000fffe03f */
[----:B------:R-:W-:Y:S02]  /*1660*/  UMOV UR8, UR7 ;  /* 0x0000000700087c82 */ /* 0x000fe40008000000 */
[----:B------:R-:W-:Y:S02]  /*1670*/  UMOV UR10, UR6 ;  /* 0x00000006000a7c82 */ /* 0x000fe40008000000 */
[----:B------:R-:W-:Y:S01]  /*1680*/  HGMMA.64x64x8.F32.TF32 R56, gdesc[UR8], RZ, !UPT, gsb0 ;  /* 0x04e00000083879f0 */ /* 0x000fe2000c0028ff */
[----:B------:R-:W-:Y:S01]  /*1690*/  UMOV UR8, UR12 ;  /* 0x0000000c00087c82 */ /* 0x000fe20008000000 */
[----:B------:R-:W-:Y:S01]  /*16a0*/  UMOV UR9, 0x40000040 ;  /* 0x4000004000097882 */ /* 0x000fe20000000000 */
[----:B------:R-:W-:Y:S01]  /*16b0*/  UIADD3 UR12, UR7, 0x402, URZ ;  /* 0x00000402070c7890 */ /* 0x000fe2000fffe03f */
[----:B------:R-:W-:Y:S02]  /*16c0*/  WARPGROUP.DEPBAR.LE gsb0, 0x0 ;  /* 0x00008000000079c5 */ /* 0x000fe40000010000 */
[----:B------:R-:W-:-:S06]  /*16d0*/  WARPGROUP.ARRIVE ;  /* 0x00000000000079c5 */ /* 0x000fcc0000000000 */
[----:B------:R-:W-:Y:S01]  /*16e0*/  HGMMA.64x64x8.F32.TF32 R24, gdesc[UR8], RZ, !UPT, gsb0 ;  /* 0x04e00000081879f0 */ /* 0x000fe2000c0028ff */
[----:B------:R-:W-:Y:S02]  /*16f0*/  UIADD3 UR8, UR7, 0x2, URZ ;  /* 0x0000000207087890 */ /* 0x000fe4000fffe03f */
[----:B------:R-:W-:Y:S01]  /*1700*/  UIADD3 UR10, UR6, 0x2, URZ ;  /* 0x00000002060a7890 */ /* 0x000fe2000fffe03f */
[----:B------:R-:W-:Y:S01]  /*1710*/  UMOV UR9, 0x40000040 ;  /* 0x4000004000097882 */ /* 0x000fe20000000000 */
[----:B------:R-:W-:Y:S01]  /*1720*/  UMOV UR11, 0x40000040 ;  /* 0x40000040000b7882 */ /* 0x000fe20000000000 */
[----:B------:R-:W-:Y:S02]  /*1730*/  WARPGROUP.DEPBAR.LE gsb0, 0x0 ;  /* 0x00008000000079c5 */ /* 0x000fe40000010000 */
[----:B------:R-:W-:-:S06]  /*1740*/  WARPGROUP.ARRIVE ;  /* 0x00000000000079c5 */ /* 0x000fcc0000000000 */
[----:B------:R-:W-:Y:S01]  /*1750*/  HGMMA.64x64x8.F32.TF32 R56, gdesc[UR8], R56, gsb0 ;  /* 0x04e00000083879f0 */ /* 0x000fe20008002838 */
[----:B------:R-:W-:Y:S01]  /*1760*/  UMOV UR8, UR12 ;  /* 0x0000000c00087c82 */ /* 0x000fe20008000000 */
[----:B------:R-:W-:Y:S01]  /*1770*/  UMOV UR9, 0x40000040 ;  /* 0x4000004000097882 */ /* 0x000fe20000000000 */
[----:B------:R-:W-:Y:S01]  /*1780*/  UIADD3 UR12, UR7, 0x404, URZ ;  /* 0x00000404070c7890 */ /* 0x000fe2000fffe03f */
[----:B------:R-:W-:Y:S02]  /*1790*/  WARPGROUP.DEPBAR.LE gsb0, 0x0 ;  /* 0x00008000000079c5 */ /* 0x000fe40000010000 */
[----:B------:R-:W-:-:S06]  /*17a0*/  WARPGROUP.ARRIVE ;  /* 0x00000000000079c5 */ /* 0x000fcc0000000000 */
[----:B------:R-:W-:Y:S01]  /*17b0*/  HGMMA.64x64x8.F32.TF32 R24, gdesc[UR8], R24, gsb0 ;  /* 0x04e00000081879f0 */ /* 0x000fe20008002818 */
        /* <DEDUP_REMOVED lines=9> */
[----:B------:R-:W-:Y:S02]  /*1850*/  WARPGROUP.DEPBAR.LE gsb0, 0x0 ;  /* 0x00008000000079c5 */ /* 0x000fe40000010000 */
[----:B------:R-:W-:-:S06]  /*1860*/  WARPGROUP.ARRIVE ;  /* 0x00000000000079c5 */ /* 0x000fcc0000000000 */
[----:B------:R-:W-:Y:S01]  /*1870*/  HGMMA.64x64x8.F32.TF32 R24, gdesc[UR8], R24, gsb0 ;  /* 0x04e00000081879f0 */ /* 0x000fe20008002818 */
[----:B------:R-:W-:Y:S02]  /*1880*/  UIADD3 UR8, UR7, 0x6, URZ ;  /* 0x0000000607087890 */ /* 0x000fe4000fffe03f */
[----:B------:R-:W-:Y:S01]  /*1890*/  UIADD3 UR10, UR6, 0x6, URZ ;  /* 0x00000006060a7890 */ /* 0x000fe2000fffe03f */
[----:B------:R-:W-:Y:S01]  /*18a0*/  UMOV UR9, 0x40000040 ;  /* 0x4000004000097882 */ /* 0x000fe20000000000 */
[----:B------:R-:W-:Y:S01]  /*18b0*/  UMOV UR11, 0x40000040 ;  /* 0x40000040000b7882 */ /* 0x000fe20000000000 */
[----:B------:R-:W-:Y:S01]  /*18c0*/  UIADD3 UR7, UR7, 0x406, URZ ;  /* 0x0000040607077890 */ /* 0x000fe2000fffe03f */
[----:B------:R-:W-:Y:S02]  /*18d0*/  WARPGROUP.DEPBAR.LE gsb0, 0x0 ;  /* 0x00008000000079c5 */ /* 0x000fe40000010000 */
[----:B------:R-:W-:-:S06]  /*18e0*/  WARPGROUP.ARRIVE ;  /* 0x00000000000079c5 */ /* 0x000fcc0000000000 */
[----:B------:R-:W-:Y:S01]  /*18f0*/  HGMMA.64x64x8.F32.TF32 R56, gdesc[UR8], R56, gsb0 ;  /* 0x04e00000083879f0 */ /* 0x000fe20008002838 */
[----:B------:R-:W-:Y:S01]  /*1900*/  UMOV UR8, UR7 ;  /* 0x0000000700087c82 */ /* 0x000fe20008000000 */
[----:B------:R-:W-:Y:S01]  /*1910*/  UMOV UR9, 0x40000040 ;  /* 0x4000004000097882 */ /* 0x000fe20000000000 */
[----:B------:R-:W-:Y:S02]  /*1920*/  WARPGROUP.DEPBAR.LE gsb0, 0x0 ;  /* 0x00008000000079c5 */ /* 0x000fe40000010000 */
[----:B------:R-:W-:-:S06]  /*1930*/  WARPGROUP.ARRIVE ;  /* 0x00000000000079c5 */ /* 0x000fcc0000000000 */
[----:B------:R-:W-:Y:S03]  /*1940*/  HGMMA.64x64x8.F32.TF32 R24, gdesc[UR8], R24, gsb0 ;  /* 0x04e00000081879f0 */ /* 0x000fe60008002818 */
[----:B------:R-:W-:Y:S02]  /*1950*/  WARPGROUP.DEPBAR.LE gsb0, 0x0 ;  /* 0x00008000000079c5 */ /* 0x000fe40000010000 */
[----:B------:R-:W-:Y:S05]  /*1960*/  @!P1 BRA `(.L_x_22) ;  /* 0x0000000400849947 */ /* 0x000fea0003800000 */
[----:B------:R-:W-:Y:S02]  /*1970*/  UIADD3 UR6, UR39, 0x1, URZ ;  /* 0x0000000127067890 */ /* 0x000fe4000fffe03f */
[----:B------:R-:W-:Y:S02]  /*1980*/  IMAD.U32 R3, RZ, RZ, UR39 ;  /* 0x00000027ff037e24 */ /* 0x000fe4000f8e00ff */
[----:B------:R-:W-:-:S04]  /*1990*/  UISETP.NE.AND UP0, UPT, UR6, 0x5, UPT ;  /* 0x000000050600788c */ /* 0x000fc8000bf05270 */
[----:B------:R-:W-:Y:S02]  /*19a0*/  USEL UR7, URZ, 0x1, UP0 ;  /* 0x000000013f077887 */ /* 0x000fe40008000000 */
[----:B------:R-:W-:Y:S02]  /*19b0*/  USEL UR6, UR6, URZ, UP0 ;  /* 0x0000003f06067287 */ /* 0x000fe40008000000 */
[----:B------:R-:W-:-:S06]  /*19c0*/  ULOP3.LUT UR7, UR38, UR7, URZ, 0x3c, !UPT ;  /* 0x0000000726077292 */ /* 0x000fcc000f8e3c3f */
[----:B------:R-:W-:-:S07]  /*19d0*/  IMAD.U32 R7, RZ, RZ, UR7 ;  /* 0x00000007ff077e24 */ /* 0x000fce000f8e00ff */
.L_x_29:
[----:B------:R-:W-:Y:S05]  /*19e0*/  @!P0 BRA `(.L_x_23) ;  /* 0x0000000000048947 */ /* 0x000fea0003800000 */
[----:B------:R-:W-:Y:S01]  /*19f0*/  BPT.TRAP 0x1 ;  /* 0x000000040000795c */ /* 0x000fe20000300000 */
.L_x_23:
[----:B------:R-:W3:Y:S01]  /*1a00*/  S2UR UR8, SR_CgaCtaId ;  /* 0x00000000000879c3 */ /* 0x000ee20000008800 */
[----:B------:R-:W-:Y:S01]  /*1a10*/  UMOV UR7, 0x400 ;  /* 0x0000040000077882 */ /* 0x000fe20000000000 */
[----:B01----:R-:W-:Y:S01]  /*1a20*/  IMAD.U32 R5, RZ, RZ, UR6 ;  /* 0x00000006ff057e24 */ /* 0x003fe2000f8e00ff */
[----:B------:R-:W-:Y:S01]  /*1a30*/  SHF.L.U32 R4, R7, 0x1f, RZ ;  /* 0x0000001f07047819 */ /* 0x000fe200000006ff */
[----:B---3--:R-:W-:-:S06]  /*1a40*/  ULEA UR7, UR8, UR7, 0x18 ;  /* 0x0000000708077291 */ /* 0x008fcc000f8ec03f */
[----:B------:R-:W-:-:S04]  /*1a50*/  IMAD.U32 R6, RZ, RZ, UR7 ;  /* 0x00000007ff067e24 */ /* 0x000fc8000f8e00ff */
[----:B------:R-:W-:-:S04]  /*1a60*/  IMAD R5, R5, 0x8, R6 ;  /* 0x0000000805057824 */ /* 0x000fc800078e0206 */
[----:B------:R0:W1:Y:S01]  /*1a70*/  SYNCS.PHASECHK.TRANS64.TRYWAIT P1, [R5+URZ], R4 ;  /* 0x00000004050075a7 */ /* 0x000062000802017f */
[----:B------:R-:W-:Y:S05]  /*1a80*/  @!P0 BRA `(.L_x_24) ;  /* 0x0000000000048947 */ /* 0x000fea0003800000 */
[----:B------:R-:W-:Y:S01]  /*1a90*/  BPT.TRAP 0x1 ;  /* 0x000000040000795c */ /* 0x000fe20000300000 */
.L_x_24:
[----:B-1----:R-:W-:Y:S05]  /*1aa0*/  @P1 BRA `(.L_x_25) ;  /* 0x0000000000081947 */ /* 0x002fea0003800000 */
[----:B------:R-:W1:Y:S02]  /*1ab0*/  SYNCS.PHASECHK.TRANS64.TRYWAIT P1, [R5+URZ], R4 ;  /* 0x00000004050075a7 */ /* 0x000e64000802017f */
[----:B-1----:R-:W-:Y:S05]  /*1ac0*/  @!P1 BRA `(.L_x_26) ;  /* 0x0000006000f09947 */ /* 0x002fea0003800000 */
.L_x_25:
[----:B------:R-:W-:Y:S01]  /*1ad0*/  ULEA UR7, UR6, UR5, 0x9 ;  /* 0x0000000506077291 */ /* 0x000fe2000f8e483f */
[----:B------:R-:W-:Y:S01]  /*1ae0*/  WARPGROUP.ARRIVE ;  /* 0x00000000000079c5 */ /* 0x000fe20000000000 */
[----:B------:R-:W-:Y:S01]  /*1af0*/  ULEA UR12, UR6, UR4, 0xb ;  /* 0x00000004060c7291 */ /* 0x000fe2000f8e583f */
[----:B------:R-:W-:Y:S01]  /*1b00*/  UMOV UR11, 0x40000040 ;  /* 0x40000040000b7882 */ /* 0x000fe20000000000 */
[----:B------:R-:W-:Y:S02]  /*1b10*/  UMOV UR9, 0x40000040 ;  /* 0x4000004000097882 */ /* 0x000fe40000000000 */
[----:B------:R-:W-:Y:S01]  /*1b20*/  UIADD3 UR13, UR12, 0x400, URZ ;  /* 0x000004000c0d7890 */ /* 0x000fe2000fffe03f */
[----:B------:R-:W-:Y:S02]  /*1b30*/  UMOV UR10, UR7 ;  /* 0x00000007000a7c82 */ /* 0x000fe40008000000 */
[----:B------:R-:W-:Y:S02]  /*1b40*/  UMOV UR8, UR12 ;  /* 0x0000000c00087c82 */ /* 0x000fe40008000000 */
[----:B------:R-:W-:Y:S01]  /*1b50*/  HGMMA.64x64x8.F32.TF32 R56, gdesc[UR8], R56, gsb0 ;  /* 0x04e00000083879f0 */ /* 0x000fe20008002838 */
[----:B------:R-:W-:Y:S01]  /*1b60*/  UMOV UR9, 0x40000040 ;  /* 0x4000004000097882 */ /* 0x000fe20000000000 */
[----:B------:R-:W-:Y:S01]  /*1b70*/  UMOV UR8, UR13 ;  /* 0x0000000d00087c82 */ /* 0x000fe20008000000 */
[----:B------:R-:W-:Y:S01]  /*1b80*/  UIADD3 UR13, UR12, 0x402, URZ ;  /* 0x000004020c0d7890 */ /* 0x000fe2000fffe03f */
[----:B------:R-:W-:-:S02]  /*1b90*/  WARPGROUP.DEPBAR.LE gsb0, 0x0 ;  /* 0x00008000000079c5 */ /* 0x000fc40000010000 */
        /* <DEDUP_REMOVED lines=42> */
[----:B------:R-:W-:Y:S01]  /*1e40*/  BPT.TRAP 0x1 ;  /* 0x000000040000795c */ /* 0x000fe20000300000 */
.L_x_27:
[----:B------:R-:W-:-:S13]  /*1e50*/  ISETP.NE.AND P1, PT, R23, RZ, PT ;  /* 0x000000ff1700720c */ /* 0x000fda0003f25270 */
[----:B01----:R-:W-:-:S04]  /*1e60*/  @P1 IMAD R4, R3, 0x8, R6 ;  /* 0x0000000803041824 */ /* 0x003fc800078e0206 */
[----:B------:R-:W-:-:S05]  /*1e70*/  @P1 VIADD R5, R4, 0x28 ;  /* 0x0000002804051836 */ /* 0x000fca0000000000 */
[----:B------:R-:W-:-:S04]  /*1e80*/  @P1 PRMT R5, R22, 0x654, R5 ;  /* 0x0000065416051816 */ /* 0x000fc80000000005 */
[----:B------:R0:W-:Y:S01]  /*1e90*/  @P1 SYNCS.ARRIVE.TRANS64.RED.A1T0 RZ, [R5+URZ], RZ ;  /* 0x000000ff05ff19a7 */ /* 0x0001e2000810043f */
[----:B------:R-:W-:-:S13]  /*1ea0*/  ISETP.GT.U32.AND P1, PT, R19, 0x1, PT ;  /* 0x000000011300780c */ /* 0x000fda0003f24070 */
[----:B0-----:R-:W-:Y:S05]  /*1eb0*/  @P1 BRA `(.L_x_28) ;  /* 0x0000000000041947 */ /* 0x001fea0003800000 */
[----:B------:R-:W-:Y:S01]  /*1ec0*/  BPT.TRAP 0x1 ;  /* 0x000000040000795c */ /* 0x000fe20000300000 */
.L_x_28:
[----:B------:R-:W-:Y:S01]  /*1ed0*/  UIADD3 UR6, UR6, 0x1, URZ ;  /* 0x0000000106067890 */ /* 0x000fe2000fffe03f */
[C---:B------:R-:W-:Y:S01]  /*1ee0*/  ISETP.GT.AND P2, PT, R0.reuse, 0x1, PT ;  /* 0x000000010000780c */ /* 0x040fe20003f44270 */
[----:B------:R-:W-:Y:S01]  /*1ef0*/  VIADD R0, R0, 0xffffffff ;  /* 0xffffffff00007836 */ /* 0x000fe20000000000 */
[----:B------:R-:W-:Y:S01]  /*1f00*/  IADD3 R3, R3, 0x1, RZ ;  /* 0x0000000103037810 */ /* 0x000fe20007ffe0ff */
[----:B------:R-:W-:-:S03]  /*1f10*/  UISETP.NE.AND UP0, UPT, UR6, 0x5, UPT ;  /* 0x000000050600788c */ /* 0x000fc6000bf05270 */
[C---:B------:R-:W-:Y:S01]  /*1f20*/  ISETP.NE.AND P1, PT, R3.reuse, 0x5, PT ;  /* 0x000000050300780c */ /* 0x040fe20003f25270 */
[----:B------:R-:W-:Y:S02]  /*1f30*/  USEL UR7, URZ, 0x1, UP0 ;  /* 0x000000013f077887 */ /* 0x000fe40008000000 */
[----:B------:R-:W-:Y:S01]  /*1f40*/  USEL UR6, UR6, URZ, UP0 ;  /* 0x0000003f06067287 */ /* 0x000fe20008000000 */
[----:B------:R-:W-:-:S03]  /*1f50*/  SEL R3, R3, RZ, P1 ;  /* 0x000000ff03037207 */ /* 0x000fc60000800000 */
[----:B------:R-:W-:Y:S01]  /*1f60*/  LOP3.LUT R7, R7, UR7, RZ, 0x3c, !PT ;  /* 0x0000000707077c12 */ /* 0x000fe2000f8e3cff */
[----:B------:R-:W-:Y:S07]  /*1f70*/  @P2 BRA `(.L_x_29) ;  /* 0xfffffff800982947 */ /* 0x000fee000383ffff */
.L_x_22:
[----:B------:R-:W3:Y:S02]  /*1f80*/  LDC R0, c[0x0][0x28c] ;  /* 0x0000a300ff007b82 */ /* 0x000ee40000000800 */
[----:B---3--:R-:W-:-:S13]  /*1f90*/  ISETP.GE.AND P1, PT, R0, 0x1, PT ;  /* 0x000000010000780c */ /* 0x008fda0003f26270 */
[----:B------:R-:W-:Y:S05]  /*1fa0*/  @!P1 BRA `(.L_x_30) ;  /* 0x0000000000509947 */ /* 0x000fea0003800000 */
[----:B------:R-:W-:Y:S05]  /*1fb0*/  @!P0 BRA `(.L_x_31) ;  /* 0x0000000000048947 */ /* 0x000fea0003800000 */
[----:B------:R-:W-:Y:S01]  /*1fc0*/  BPT.TRAP 0x1 ;  /* 0x000000040000795c */ /* 0x000fe20000300000 */
.L_x_31:
[----:B------:R-:W-:Y:S01]  /*1fd0*/  ISETP.NE.AND P0, PT, R23, RZ, PT ;  /* 0x000000ff1700720c */ /* 0x000fe20003f05270 */
[----:B------:R-:W-:Y:S01]  /*1fe0*/  BSSY B0, `(.L_x_32) ;  /* 0x000000e000007945 */ /* 0x000fe20003800000 */
[----:B------:R-:W-:-:S11]  /*1ff0*/  ISETP.GT.U32.AND P1, PT, R19, 0x1, PT ;  /* 0x000000011300780c */ /* 0x000fd60003f24070 */
[----:B------:R-:W-:Y:S05]  /*2000*/  @!P0 BRA `(.L_x_33) ;  /* 0x00000000002c8947 */ /* 0x000fea0003800000 */
[----:B------:R-:W-:-:S04]  /*2010*/  UISETP.LT.AND UP0, UPT, UR40, 0x1, UPT ;  /* 0x000000012800788c */ /* 0x000fc8000bf01270 */
[----:B------:R-:W-:-:S04]  /*2020*/  USEL UR6, UR40, 0x1, UP0 ;  /* 0x0000000128067887 */ /* 0x000fc80008000000 */
[----:B------:R-:W-:-:S04]  /*2030*/  UIADD3 UR6, UR39, UR40, -UR6 ;  /* 0x0000002827067290 */ /* 0x000fc8000fffe806 */
[----:B------:R-:W-:-:S04]  /*2040*/  UIMAD.WIDE.U32 UR4, UR6, -0x33333333, URZ ;  /* 0xcccccccd060478a5 */ /* 0x000fc8000f8e003f */
[----:B------:R-:W-:-:S04]  /*2050*/  USHF.R.U32.HI UR4, URZ, 0x2, UR5 ;  /* 0x000000023f047899 */ /* 0x000fc80008011605 */
[----:B------:R-:W-:-:S06]  /*2060*/  UIMAD UR6, UR4, -0x5, UR6 ;  /* 0xfffffffb040678a4 */ /* 0x000fcc000f8e0206 */
[----:B------:R-:W-:-:S04]  /*2070*/  IMAD.U32 R3, RZ, RZ, UR6 ;  /* 0x00000006ff037e24 */ /* 0x000fc8000f8e00ff */
[----:B------:R-:W-:-:S04]  /*2080*/  IMAD R0, R3, 0x8, R6 ;  /* 0x0000000803007824 */ /* 0x000fc800078e0206 */
[----:B------:R-:W-:-:S05]  /*2090*/  VIADD R3, R0, 0x28 ;  /* 0x0000002800037836 */ /* 0x000fca0000000000 */
[----:B------:R-:W-:-:S04]  /*20a0*/  PRMT R3, R22, 0x654, R3 ;  /* 0x0000065416037816 */ /* 0x000fc80000000003 */
[----:B------:R3:W-:Y:S03]  /*20b0*/  SYNCS.ARRIVE.TRANS64.RED.A1T0 RZ, [R3+URZ], RZ ;  /* 0x000000ff03ff79a7 */ /* 0x0007e6000810043f */
.L_x_33:
[----:B------:R-:W-:Y:S05]  /*20c0*/  BSYNC B0 ;  /* 0x0000000000007941 */ /* 0x000fea0003800000 */
.L_x_32:
[----:B------:R-:W-:Y:S05]  /*20d0*/  @P1 BRA `(.L_x_30) ;  /* 0x0000000000041947 */ /* 0x000fea0003800000 */
[----:B------:R-:W-:Y:S01]  /*20e0*/  BPT.TRAP 0x1 ;  /* 0x000000040000795c */ /* 0x000fe20000300000 */
.L_x_30:
[----:B------:R-:W4:Y:S01]  /*20f0*/  LDC R6, c[0x0][0x288] ;  /* 0x0000a200ff067b82 */ /* 0x000f220000000800 */
[--C-:B------:R-:W-:Y:S01]  /*2100*/  SHF.R.U32.HI R0, RZ, 0x2, R18.reuse ;  /* 0x00000002ff007819 */ /* 0x100fe20000011612 */
[----:B------:R-:W-:Y:S01]  /*2110*/  IMAD.SHL.U32 R9, R92, 0x40, RZ ;  /* 0x000000405c097824 */ /* 0x000fe200078e00ff */
[----:B01----:R-:W-:Y:S01]  /*2120*/  SHF.R.U32.HI R5, RZ, 0x7, R18 ;  /* 0x00000007ff057819 */ /* 0x003fe20000011612 */
[----:B------:R-:W-:Y:S01]  /*2130*/  UIADD3 UR39, UR40, UR39, URZ ;  /* 0x0000002728277290 */ /* 0x000fe2000fffe03f */
[----:B---3--:R-:W-:Y:S01]  /*2140*/  LOP3.LUT R3, R0, 0x7, RZ, 0xc0, !PT ;  /* 0x0000000700037812 */ /* 0x008fe200078ec0ff */
[C---:B------:R-:W-:Y:S01]  /*2150*/  IMAD.SHL.U32 R92, R18.reuse, 0x2, RZ ;  /* 0x00000002125c7824 */ /* 0x040fe200078e00ff */
[----:B------:R-:W-:Y:S01]  /*2160*/  LOP3.LUT R0, R5, 0x1, RZ, 0xc0, !PT ;  /* 0x0000000105007812 */ /* 0x000fe200078ec0ff */
[----:B------:R-:W-:Y:S01]  /*2170*/  UISETP.GT.U32.AND UP0, UPT, UR39, 0x4, UPT ;  /* 0x000000042700788c */ /* 0x000fe2000bf04070 */
[C---:B------:R-:W-:Y:S01]  /*2180*/  LOP3.LUT R4, R18.reuse, 0x60, RZ, 0xc0, !PT ;  /* 0x0000006012047812 */ /* 0x040fe200078ec0ff */
[----:B------:R-:W-:Y:S01]  /*2190*/  ULDC UR7, c[0x0][0x284] ;  /* 0x0000a10000077ab9 */ /* 0x000fe20000000800 */
[----:B------:R-:W-:Y:S01]  /*21a0*/  LOP3.LUT R5, R18, 0x3, RZ, 0xc0, !PT ;  /* 0x0000000312057812 */ /* 0x000fe200078ec0ff */
[----:B------:R-:W-:Y:S01]  /*21b0*/  IMAD.SHL.U32 R8, R0, 0x40, RZ ;  /* 0x0000004000087824 */ /* 0x000fe200078e00ff */
[----:B------:R-:W-:Y:S01]  /*21c0*/  SHF.R.U32.HI R4, RZ, 0x1, R4 ;  /* 0x00000001ff047819 */ /* 0x000fe20000011604 */
[----:B------:R-:W-:Y:S01]  /*21d0*/  UISETP.LT.U32.AND UP0, UPT, UR40, 0x5, UP0 ;  /* 0x000000052800788c */ /* 0x000fe20008701070 */
[----:B------:R-:W-:Y:S01]  /*21e0*/  SHF.R.S32.HI R15, RZ, 0x1f, R89 ;  /* 0x0000001fff0f7819 */ /* 0x000fe20000011459 */
[----:B------:R-:W-:Y:S01]  /*21f0*/  UISETP.GE.U32.AND UP1, UPT, UR40, 0x5, UPT ;  /* 0x000000052800788c */ /* 0x000fe2000bf26070 */
[--C-:B------:R-:W-:Y:S01]  /*2200*/  IADD3 R7, RZ, -R4, -R3.reuse ;  /* 0x80000004ff077210 */ /* 0x100fe20007ffe803 */
[----:B------:R-:W-:Y:S01]  /*2210*/  ULDC.64 UR8, c[0x0][0x5d0] ;  /* 0x0001740000087ab9 */ /* 0x000fe20000000a00 */
[----:B------:R-:W-:Y:S01]  /*2220*/  LOP3.LUT R3, R8, 0x40, R3, 0xe2, !PT ;  /* 0x0000004008037812 */ /* 0x000fe200078ee203 */
[----:B------:R-:W-:Y:S01]  /*2230*/  UIMAD.WIDE.U32 UR4, UR39, -0x33333333, URZ ;  /* 0xcccccccd270478a5 */ /* 0x000fe2000f8e003f */
[C---:B------:R-:W-:Y:S01]  /*2240*/  LOP3.LUT R92, R9.reuse, 0x6, R92, 0xf8, !PT ;  /* 0x00000006095c7812 */ /* 0x040fe200078ef85c */
[----:B------:R-:W-:Y:S01]  /*2250*/  USEL UR6, URZ, 0x1, !UP0 ;  /* 0x000000013f067887 */ /* 0x000fe2000c000000 */
[C---:B------:R-:W-:Y:S01]  /*2260*/  IMAD.WIDE R12, R94.reuse, 0x100, RZ ;  /* 0x000001005e0c7825 */ /* 0x040fe200078e02ff */
[----:B----4-:R-:W-:Y:S01]  /*2270*/  ISETP.GE.AND P0, PT, R9, R6, PT ;  /* 0x000000060900720c */ /* 0x010fe20003f06270 */
[----:B------:R-:W-:Y:S01]  /*2280*/  USHF.R.U32.HI UR4, URZ, 0x2, UR5 ;  /* 0x000000023f047899 */ /* 0x000fe20008011605 */
[----:B------:R-:W-:Y:S01]  /*2290*/  SHF.R.S32.HI R93, RZ, 0x1f, R92 ;  /* 0x0000001fff5d7819 */ /* 0x000fe2000001145c */
[----:B------:R-:W-:Y:S01]  /*22a0*/  IMAD R8, R5, -0x2, R6 ;  /* 0xfffffffe05087824 */ /* 0x000fe200078e0206 */
[----:B------:R-:W-:Y:S01]  /*22b0*/  ULOP3.LUT UR38, UR38, UR6, URZ, 0x3c, !UPT ;  /* 0x0000000626267292 */ /* 0x000fe2000f8e3c3f */
[----:B------:R-:W-:Y:S01]  /*22c0*/  IMAD.SHL.U32 R5, R94, 0x100, RZ ;  /* 0x000001005e057824 */ /* 0x000fe200078e00ff */
[----:B------:R-:W-:Y:S01]  /*22d0*/  LOP3.LUT R115, R12, R3, R4, 0xfe, !PT ;  /* 0x000000030c737212 */ /* 0x000fe200078efe04 */
[----:B------:R-:W-:Y:S01]  /*22e0*/  IMAD R6, R15, UR8, RZ ;  /* 0x000000080f067c24 */ /* 0x000fe2000f8e02ff */
[----:B------:R-:W-:Y:S01]  /*22f0*/  UIMAD UR39, UR4, -0x5, UR39 ;  /* 0xfffffffb042778a4 */ /* 0x000fe2000f8e0227 */
[----:B------:R-:W-:Y:S01]  /*2300*/  IMAD R0, R0, -0x40, R7 ;  /* 0xffffffc000007824 */ /* 0x000fe200078e0207 */
[----:B------:R-:W-:Y:S01]  /*2310*/  ISETP.GE.OR P0, PT, R5, UR7, P0 ;  /* 0x0000000705007c0c */ /* 0x000fe20008706670 */
[C---:B------:R-:W-:Y:S01]  /*2320*/  IMAD R11, R89.reuse, UR9, R6 ;  /* 0x00000009590b7c24 */ /* 0x040fe2000f8e0206 */
[----:B------:R-:W-:Y:S01]  /*2330*/  @UP1 ULOP3.LUT UR38, UR38, 0x1, UR4, 0x78, !UPT ;  /* 0x0000000126261892 */ /* 0x000fe2000f8e7804 */
[----:B------:R-:W-:Y:S01]  /*2340*/  IMAD.WIDE.U32 R6, R89, UR8, R92 ;  /* 0x0000000859067c25 */ /* 0x000fe2000f8e005c */
[----:B------:R-:W-:-:S03]  /*2350*/  IADD3 R3, -R5, UR7, R0 ;  /* 0x0000000705037c10 */ /* 0x000fc6000fffe100 */
[----:B------:R-:W-:Y:S02]  /*2360*/  IMAD.IADD R7, R7, 0x1, R11 ;  /* 0x0000000107077824 */ /* 0x000fe400078e020b */
[----:B------:R-:W-:Y:S02]  /*2370*/  IMAD.IADD R4, R8, 0x1, -R9 ;  /* 0x0000000108047824 */ /* 0x000fe400078e0a09 */
[----:B------:R-:W-:Y:S02]  /*2380*/  IMAD.MOV.U32 R0, RZ, RZ, -0x1 ;  /* 0xffffffffff007424 */ /* 0x000fe400078e00ff */
[----:B------:R-:W-:Y:S05]  /*2390*/  @P0 BRA `(.L_x_34) ;  /* 0x0000003c00340947 */ /* 0x000fea0003800000 */
[----:B------:R-:W0:Y:S01]  /*23a0*/  LDC.64 R112, c[0x0][0x5c8] ;  /* 0x00017200ff707b82 */ /* 0x000e220000000a00 */
[----:B-----5:R-:W-:Y:S01]  /*23b0*/  FSETP.NEU.AND P1, PT, R90, RZ, PT ;  /* 0x000000ff5a00720b */ /* 0x020fe20003f2d000 */
[----:B------:R-:W-:Y:S01]  /*23c0*/  BSSY B0, `(.L_x_34) ;  /* 0x00003ca000007945 */ /* 0x000fe20003800000 */
[----:B------:R-:W-:-:S04]  /*23d0*/  ISETP.GT.AND P6, PT, R4, RZ, PT ;  /* 0x000000ff0400720c */ /* 0x000fc80003fc4270 */
[----:B------:R-:W-:Y:S01]  /*23e0*/  ISETP.GT.AND P0, PT, R3, RZ, P6 ;  /* 0x000000ff0300720c */ /* 0x000fe20003704270 */
[-C--:B0-----:R-:W-:Y:S02]  /*23f0*/  IMAD R8, R13, R112.reuse, RZ ;  /* 0x000000700d087224 */ /* 0x081fe400078e02ff */
[----:B------:R-:W-:-:S04]  /*2400*/  IMAD.WIDE.U32 R10, R115, R112, R6 ;  /* 0x00000070730a7225 */ /* 0x000fc800078e0006 */
[----:B------:R-:W-:-:S05]  /*2410*/  IMAD R5, R115, R113, R8 ;  /* 0x0000007173057224 */ /* 0x000fca00078e0208 */
[----:B--2---:R-:W-:Y:S01]  /*2420*/  IADD3 R91, R11, R5, RZ ;  /* 0x000000050b5b7210 */ /* 0x004fe20007ffe0ff */
[----:B------:R-:W-:Y:S06]  /*2430*/  @!P1 BRA `(.L_x_35) ;  /* 0x0000002800949947 */ /* 0x000fec0003800000 */
[----:B------:R-:W0:Y:S01]  /*2440*/  LDC.64 R96, c[0x0][0x5b8] ;  /* 0x00016e00ff607b82 */ /* 0x000e220000000a00 */
[----:B------:R-:W-:-:S07]  /*2450*/  ULDC.64 UR4, c[0x0][0x5c0] ;  /* 0x0001700000047ab9 */ /* 0x000fce0000000a00 */
[----:B------:R-:W1:Y:S08]  /*2460*/  LDC.64 R102, c[0x0][0x5b0] ;  /* 0x00016c00ff667b82 */ /* 0x000e700000000a00 */
[----:B------:R-:W2:Y:S01]  /*2470*/  LDC.64 R94, c[0x0][0x5a8] ;  /* 0x00016a00ff5e7b82 */ /* 0x000ea20000000a00 */
[-C--:B0-----:R-:W-:Y:S02]  /*2480*/  IMAD R6, R15, R96.reuse, RZ ;  /* 0x000000600f067224 */ /* 0x081fe400078e02ff */
[----:B------:R-:W-:-:S04]  /*2490*/  IMAD.WIDE.U32 R100, R89, R96, R92 ;  /* 0x0000006059647225 */ /* 0x000fc800078e005c */
[----:B------:R-:W-:Y:S02]  /*24a0*/  IMAD R111, R89, R97, R6 ;  /* 0x00000061596f7224 */ /* 0x000fe400078e0206 */
[-C--:B-1----:R-:W-:Y:S02]  /*24b0*/  IMAD R6, R13, R102.reuse, RZ ;  /* 0x000000660d067224 */ /* 0x082fe400078e02ff */
[----:B------:R-:W-:Y:S02]  /*24c0*/  IMAD.IADD R99, R101, 0x1, R111 ;  /* 0x0000000165637824 */ /* 0x000fe400078e026f */
[----:B------:R-:W-:Y:S02]  /*24d0*/  IMAD.MOV.U32 R98, RZ, RZ, R100 ;  /* 0x000000ffff627224 */ /* 0x000fe400078e0064 */
[C---:B------:R-:W-:Y:S02]  /*24e0*/  IMAD R21, R115.reuse, R103, R6 ;  /* 0x0000006773157224 */ /* 0x040fe400078e0206 */
[----:B------:R-:W-:-:S04]  /*24f0*/  IMAD.WIDE.U32 R6, R115, R102, R98 ;  /* 0x0000006673067225 */ /* 0x000fc800078e0062 */
[----:B------:R-:W-:Y:S01]  /*2500*/  IMAD.IADD R5, R7, 0x1, R21 ;  /* 0x0000000107057824 */ /* 0x000fe200078e0215 */
[----:B--2---:R-:W-:-:S04]  /*2510*/  LEA R8, P1, R6, R94, 0x2 ;  /* 0x0000005e06087211 */ /* 0x004fc800078210ff */
[----:B------:R-:W-:-:S05]  /*2520*/  LEA.HI.X R9, R6, R95, R5, 0x2, P1 ;  /* 0x0000005f06097211 */ /* 0x000fca00008f1405 */
[----:B------:R0:W2:Y:S01]  /*2530*/  @P0 LDG.E.LTC128B R5, desc[UR36][R8.64] ;  /* 0x0000002408050981 */ /* 0x0000a2000c1e1920 */
[----:B------:R-:W-:Y:S01]  /*2540*/  IMAD.WIDE.U32 R6, R115, R102, R92 ;  /* 0x0000006673067225 */ /* 0x000fe200078e005c */
[----:B------:R-:W-:Y:S01]  /*2550*/  ISETP.GT.AND P5, PT, R4, 0x1, PT ;  /* 0x000000010400780c */ /* 0x000fe20003fa4270 */
[----:B------:R-:W-:Y:S01]  /*2560*/  BSSY B1, `(.L_x_36) ;  /* 0x0000017000017945 */ /* 0x000fe20003800000 */
[----:B------:R-:W-:Y:S01]  /*2570*/  LEA R14, P1, R10, UR4, 0x2 ;  /* 0x000000040a0e7c11 */ /* 0x000fe2000f8210ff */
[----:B------:R-:W-:Y:S01]  /*2580*/  IMAD.IADD R7, R21, 0x1, R7 ;  /* 0x0000000115077824 */ /* 0x000fe200078e0207 */
[C---:B------:R-:W-:Y:S01]  /*2590*/  SHF.L.U64.HI R105, R102.reuse, 0x3, R103 ;  /* 0x0000000366697819 */ /* 0x040fe20000010267 */
[----:B------:R-:W-:Y:S01]  /*25a0*/  IMAD.SHL.U32 R104, R102, 0x8, RZ ;  /* 0x0000000866687824 */ /* 0x000fe200078e00ff */
[----:B------:R-:W-:Y:S01]  /*25b0*/  ISETP.GT.AND P3, PT, R3, RZ, P5 ;  /* 0x000000ff0300720c */ /* 0x000fe20002f64270 */
[----:B------:R-:W-:Y:S01]  /*25c0*/  IMAD.WIDE.U32 R6, R89, R96, R6 ;  /* 0x0000006059067225 */ /* 0x000fe200078e0006 */
[----:B------:R-:W-:-:S02]  /*25d0*/  LEA.HI.X R15, R10, UR5, R91, 0x2, P1 ;  /* 0x000000050a0f7c11 */ /* 0x000fc400088f145b */
[----:B------:R-:W-:Y:S01]  /*25e0*/  P2R R107, PR, RZ, 0x20 ;  /* 0x00000020ff6b7803 */ /* 0x000fe20000000000 */
[----:B------:R-:W-:Y:S01]  /*25f0*/  IMAD.IADD R20, R111, 0x1, R7 ;  /* 0x000000016f147824 */ /* 0x000fe200078e0207 */
[----:B0-----:R-:W-:Y:S01]  /*2600*/  LEA R8, P1, R6, R94, 0x2 ;  /* 0x0000005e06087211 */ /* 0x001fe200078210ff */
[----:B------:R-:W-:-:S03]  /*2610*/  IMAD.WIDE.U32 R10, R115, R102, R104 ;  /* 0x00000066730a7225 */ /* 0x000fc600078e0068 */
[----:B------:R-:W-:Y:S01]  /*2620*/  LEA.HI.X R9, R6, R95, R20, 0x2, P1 ;  /* 0x0000005f06097211 */ /* 0x000fe200008f1414 */
[----:B------:R-:W-:Y:S02]  /*2630*/  IMAD.IADD R21, R21, 0x1, R11 ;  /* 0x0000000115157824 */ /* 0x000fe400078e020b */
[----:B--2---:R-:W-:-:S04]  /*2640*/  FMUL R7, R5, R90 ;  /* 0x0000005a05077220 */ /* 0x004fc80000400000 */
[----:B------:R-:W-:Y:S01]  /*2650*/  FFMA R91, R56, R88, R7 ;  /* 0x00000058385b7223 */ /* 0x000fe20000000007 */
[----:B------:R-:W-:-:S04]  /*2660*/  IADD3 R7, P1, R100, R10, RZ ;  /* 0x0000000a64077210 */ /* 0x000fc80007f3e0ff */
[----:B------:R0:W-:Y:S01]  /*2670*/  @P0 STG.E desc[UR36][R14.64], R91 ;  /* 0x0000005b0e000986 */ /* 0x0001e2000c101924 */
[----:B------:R-:W-:Y:S01]  /*2680*/  ISETP.GT.AND P0, PT, R3, 0x8, P6 ;  /* 0x000000080300780c */ /* 0x000fe20003704270 */
[----:B------:R-:W-:Y:S01]  /*2690*/  IMAD.X R56, R21, 0x1, R99, P1 ;  /* 0x0000000115387824 */ /* 0x000fe200008e0663 */
[----:B------:R-:W-:Y:S01]  /*26a0*/  LEA R6, P2, R7, R94, 0x2 ;  /* 0x0000005e07067211 */ /* 0x000fe200078410ff */
[----:B------:R-:W-:-:S12]  /*26b0*/  @!P3 BRA `(.L_x_37) ;  /* 0x000000000004b947 */ /* 0x000fd80003800000 */
[----:B------:R1:W5:Y:S02]  /*26c0*/  LDG.E.LTC128B R5, desc[UR36][R8.64+0x4] ;  /* 0x0000042408057981 */ /* 0x000364000c1e1920 */
.L_x_37:
[----:B------:R-:W-:Y:S05]  /*26d0*/  BSYNC B1 ;  /* 0x0000000000017941 */ /* 0x000fea0003800000 */
.L_x_36:
[----:B-----5:R-:W-:Y:S01]  /*26e0*/  FMUL R20, R5, R90 ;  /* 0x0000005a05147220 */ /* 0x020fe20000400000 */
[----:B------:R-:W-:Y:S01]  /*26f0*/  IMAD.MOV.U32 R97, RZ, RZ, R5 ;  /* 0x000000ffff617224 */ /* 0x000fe200078e0005 */
[----:B------:R-:W-:Y:S02]  /*2700*/  LEA.HI.X R7, R7, R95, R56, 0x2, P2 ;  /* 0x0000005f07077211 */ /* 0x000fe400010f1438 */
[----:B------:R-:W-:-:S05]  /*2710*/  FFMA R117, R57, R88, R20 ;  /* 0x0000005839757223 */ /* 0x000fca0000000014 */
[----:B------:R2:W-:Y:S04]  /*2720*/  @P3 STG.E desc[UR36][R14.64+0x4], R117 ;  /* 0x000004750e003986 */ /* 0x0005e8000c101924 */
[----:B------:R-:W3:Y:S01]  /*2730*/  @P0 LDG.E.LTC128B R97, desc[UR36][R6.64] ;  /* 0x0000002406610981 */ /* 0x000ee2000c1e1920 */
[----:B------:R-:W-:Y:S01]  /*2740*/  IADD3 R56, P1, R92, R10, RZ ;  /* 0x0000000a5c387210 */ /* 0x000fe20007f3e0ff */
[C---:B0-----:R-:W-:Y:S01]  /*2750*/  IMAD.SHL.U32 R91, R112.reuse, 0x20, RZ ;  /* 0x00000020705b7824 */ /* 0x041fe200078e00ff */
[----:B------:R-:W-:Y:S01]  /*2760*/  SHF.L.U64.HI R109, R112, 0x5, R113 ;  /* 0x00000005706d7819 */ /* 0x000fe20000010271 */
[----:B------:R-:W-:Y:S01]  /*2770*/  BSSY B1, `(.L_x_38) ;  /* 0x0000013000017945 */ /* 0x000fe20003800000 */
[----:B------:R-:W-:Y:S01]  /*2780*/  ISETP.GT.AND P4, PT, R4, 0x8, PT ;  /* 0x000000080400780c */ /* 0x000fe20003f84270 */
[----:B------:R-:W-:Y:S01]  /*2790*/  IMAD.X R57, R93, 0x1, R21, P1 ;  /* 0x000000015d397824 */ /* 0x000fe200008e0615 */
[----:B------:R-:W-:-:S02]  /*27a0*/  IADD3 R20, P1, R91, R14, RZ ;  /* 0x0000000e5b147210 */ /* 0x000fc40007f3e0ff */
[----:B------:R-:W-:Y:S01]  /*27b0*/  P2R R108, PR, RZ, 0x10 ;  /* 0x00000010ff6c7803 */ /* 0x000fe20000000000 */
[----:B------:R-:W-:-:S04]  /*27c0*/  IMAD.WIDE.U32 R56, R89, R96, R56 ;  /* 0x0000006059387225 */ /* 0x000fc800078e0038 */
[----:B------:R-:W-:Y:S01]  /*27d0*/  IMAD.X R21, R109, 0x1, R15, P1 ;  /* 0x000000016d157824 */ /* 0x000fe200008e060f */
[----:B------:R-:W-:Y:S02]  /*27e0*/  ISETP.GT.AND P1, PT, R3, 0x8, P5 ;  /* 0x000000080300780c */ /* 0x000fe40002f24270 */
[----:B------:R-:W-:Y:S02]  /*27f0*/  IADD3 R11, R111, R57, RZ ;  /* 0x000000396f0b7210 */ /* 0x000fe40007ffe0ff */
[----:B------:R-:W-:-:S04]  /*2800*/  LEA R10, P2, R56, R94, 0x2 ;  /* 0x0000005e380a7211 */ /* 0x000fc800078410ff */
[----:B------:R-:W-:Y:S01]  /*2810*/  LEA.HI.X R11, R56, R95, R11, 0x2, P2 ;  /* 0x0000005f380b7211 */ /* 0x000fe200010f140b */
[----:B---3--:R-:W-:-:S04]  /*2820*/  FMUL R5, R97, R90 ;  /* 0x0000005a61057220 */ /* 0x008fc80000400000 */
[----:B------:R-:W-:Y:S01]  /*2830*/  FFMA R57, R58, R88, R5 ;  /* 0x000000583a397223 */ /* 0x000fe20000000005 */
[----:B------:R-:W-:-:S04]  /*2840*/  IMAD.SHL.U32 R5, R112, 0x200, RZ ;  /* 0x0000020070057824 */ /* 0x000fc800078e00ff */
[----:B------:R2:W-:Y:S01]  /*2850*/  @P0 STG.E desc[UR36][R20.64], R57 ;  /* 0x0000003914000986 */ /* 0x0005e2000c101924 */
[----:B------:R-:W-:Y:S02]  /*2860*/  IADD3 R6, P0, P2, R5, R14, R91 ;  /* 0x0000000e05067210 */ /* 0x000fe40007a1e05b */
[----:B------:R-:W-:Y:S01]  /*2870*/  SHF.L.U64.HI R91, R112, 0x9, R113 ;  /* 0x00000009705b7819 */ /* 0x000fe20000010271 */
[----:B------:R-:W-:Y:S10]  /*2880*/  @!P1 BRA `(.L_x_39) ;  /* 0x0000000000049947 */ /* 0x000ff40003800000 */
[----:B------:R0:W5:Y:S02]  /*2890*/  LDG.E.LTC128B R97, desc[UR36][R10.64+0x4] ;  /* 0x000004240a617981 */ /* 0x000164000c1e1920 */
.L_x_39:
[----:B------:R-:W-:Y:S05]  /*28a0*/  BSYNC B1 ;  /* 0x0000000000017941 */ /* 0x000fea0003800000 */
.L_x_38:
[----:B-----5:R-:W-:Y:S01]  /*28b0*/  FMUL R56, R97, R90 ;  /* 0x0000005a61387220 */ /* 0x020fe20000400000 */
[----:B------:R-:W-:Y:S01]  /*28c0*/  IADD3.X R7, R91, R15, R109, P0, P2 ;  /* 0x0000000f5b077210 */ /* 0x000fe200007e446d */
[----:B------:R-:W-:Y:S01]  /*28d0*/  BSSY B1, `(.L_x_40) ;  /* 0x0000008000017945 */ /* 0x000fe20003800000 */
[----:B------:R-:W-:Y:S01]  /*28e0*/  ISETP.GT.AND P0, PT, R3, RZ, P4 ;  /* 0x000000ff0300720c */ /* 0x000fe20002704270 */
[----:B------:R-:W-:Y:S01]  /*28f0*/  FFMA R59, R59, R88, R56 ;  /* 0x000000583b3b7223 */ /* 0x000fe20000000038 */
[----:B------:R-:W-:-:S04]  /*2900*/  ISETP.GT.AND P3, PT, R4, 0x9, PT ;  /* 0x000000090400780c */ /* 0x000fc80003f64270 */
[----:B------:R3:W-:Y:S01]  /*2910*/  @P1 STG.E desc[UR36][R20.64+0x4], R59 ;  /* 0x0000043b14001986 */ /* 0x0007e2000c101924 */
[----:B------:R-:W-:-:S06]  /*2920*/  P2R R109, PR, RZ, 0x8 ;  /* 0x00000008ff6d7803 */ /* 0x000fcc0000000000 */
[----:B------:R-:W-:Y:S05]  /*2930*/  @!P0 BRA `(.L_x_41) ;  /* 0x0000000000048947 */ /* 0x000fea0003800000 */
[----:B------:R4:W5:Y:S02]  /*2940*/  LDG.E.LTC128B R97, desc[UR36][R8.64+0x20] ;  /* 0x0000202408617981 */ /* 0x000964000c1e1920 */
.L_x_41:
[----:B------:R-:W-:Y:S05]  /*2950*/  BSYNC B1 ;  /* 0x0000000000017941 */ /* 0x000fea0003800000 */
.L_x_40:
[----:B--2--5:R-:W-:Y:S01]  /*2960*/  FMUL R57, R97, R90 ;  /* 0x0000005a61397220 */ /* 0x024fe20000400000 */
[----:B------:R-:W-:Y:S01]  /*2970*/  ISETP.GT.AND P1, PT, R3, RZ, P3 ;  /* 0x000000ff0300720c */ /* 0x000fe20001f24270 */
[----:B------:R-:W-:Y:S02]  /*2980*/  BSSY B1, `(.L_x_42) ;  /* 0x0000005000017945 */ /* 0x000fe40003800000 */
[----:B------:R-:W-:-:S05]  /*2990*/  FFMA R57, R60, R88, R57 ;  /* 0x000000583c397223 */ /* 0x000fca0000000039 */
[----:B------:R2:W-:Y:S05]  /*29a0*/  @P0 STG.E desc[UR36][R14.64+0x20], R57 ;  /* 0x000020390e000986 */ /* 0x0005ea000c101924 */
[----:B------:R-:W-:Y:S05]  /*29b0*/  @!P1 BRA `(.L_x_43) ;  /* 0x0000000000049947 */ /* 0x000fea0003800000 */
[----:B------:R0:W5:Y:S02]  /*29c0*/  LDG.E.LTC128B R97, desc[UR36][R8.64+0x24] ;  /* 0x0000242408617981 */ /* 0x000164000c1e1920 */
.L_x_43:
[----:B------:R-:W-:Y:S05]  /*29d0*/  BSYNC B1 ;  /* 0x0000000000017941 */ /* 0x000fea0003800000 */
.L_x_42:
[----:B-----5:R-:W-:Y:S01]  /*29e0*/  FMUL R56, R97, R90 ;  /* 0x0000005a61387220 */ /* 0x020fe20000400000 */
[----:B------:R-:W-:Y:S01]  /*29f0*/  ISETP.GT.AND P0, PT, R3, 0x8, P4 ;  /* 0x000000080300780c */ /* 0x000fe20002704270 */
[----:B------:R-:W-:Y:S02]  /*2a00*/  BSSY B1, `(.L_x_44) ;  /* 0x0000005000017945 */ /* 0x000fe40003800000 */
[----:B------:R-:W-:-:S05]  /*2a10*/  FFMA R61, R61, R88, R56 ;  /* 0x000000583d3d7223 */ /* 0x000fca0000000038 */
[----:B------:R0:W-:Y:S05]  /*2a20*/  @P1 STG.E desc[UR36][R14.64+0x24], R61 ;  /* 0x0000243d0e001986 */ /* 0x0001ea000c101924 */
[----:B------:R-:W-:Y:S05]  /*2a30*/  @!P0 BRA `(.L_x_45) ;  /* 0x0000000000048947 */ /* 0x000fea0003800000 */
[----:B------:R0:W5:Y:S02]  /*2a40*/  LDG.E.LTC128B R97, desc[UR36][R10.64+0x20] ;  /* 0x000020240a617981 */ /* 0x000164000c1e1920 */
.L_x_45:
[----:B------:R-:W-:Y:S05]  /*2a50*/  BSYNC B1 ;  /* 0x0000000000017941 */ /* 0x000fea0003800000 */
.L_x_44:
[----:B--2--5:R-:W-:Y:S01]  /*2a60*/  FMUL R57, R97, R90 ;  /* 0x0000005a61397220 */ /* 0x024fe20000400000 */
[----:B------:R-:W-:Y:S01]  /*2a70*/  ISETP.GT.AND P1, PT, R3, 0x8, P3 ;  /* 0x000000080300780c */ /* 0x000fe20001f24270 */
[----:B------:R-:W-:Y:S02]  /*2a80*/  BSSY B1, `(.L_x_46) ;  /* 0x0000005000017945 */ /* 0x000fe40003800000 */
[----:B------:R-:W-:-:S05]  /*2a90*/  FFMA R57, R62, R88, R57 ;  /* 0x000000583e397223 */ /* 0x000fca0000000039 */
[----:B------:R2:W-:Y:S05]  /*2aa0*/  @P0 STG.E desc[UR36][R20.64+0x20], R57 ;  /* 0x0000203914000986 */ /* 0x0005ea000c101924 */
[----:B------:R-:W-:Y:S05]  /*2ab0*/  @!P1 BRA `(.L_x_47) ;  /* 0x0000000000049947 */ /* 0x000fea0003800000 */
[----:B------:R0:W5:Y:S02]  /*2ac0*/  LDG.E.LTC128B R97, desc[UR36][R10.64+0x24] ;  /* 0x000024240a617981 */ /* 0x000164000c1e1920 */
.L_x_47:
[----:B------:R-:W-:Y:S05]  /*2ad0*/  BSYNC B1 ;  /* 0x0000000000017941 */ /* 0x000fea0003800000 */
.L_x_46:
[----:B-----5:R-:W-:Y:S01]  /*2ae0*/  FMUL R12, R97, R90 ;  /* 0x0000005a610c7220 */ /* 0x020fe20000400000 */
[----:B------:R-:W-:Y:S01]  /*2af0*/  IADD3 R115, P0, R115, 0x80, RZ ;  /* 0x0000008073737810 */ /* 0x000fe20007f1e0ff */
[----:B------:R-:W-:Y:S01]  /*2b00*/  BSSY B1, `(.L_x_48) ;  /* 0x000000d000017945 */ /* 0x000fe20003800000 */
[----:B------:R-:W-:Y:S01]  /*2b10*/  ISETP.GT.AND P2, PT, R4, 0x10, PT ;  /* 0x000000100400780c */ /* 0x000fe20003f44270 */
[----:B---3--:R-:W-:Y:S01]  /*2b20*/  FFMA R59, R63, R88, R12 ;  /* 0x000000583f3b7223 */ /* 0x008fe2000000000c */
[----:B------:R-:W-:Y:S02]  /*2b30*/  IMAD.MOV.U32 R63, RZ, RZ, R97 ;  /* 0x000000ffff3f7224 */ /* 0x000fe400078e0061 */
[----:B------:R-:W-:Y:S01]  /*2b40*/  IMAD.X R13, RZ, RZ, R13, P0 ;  /* 0x000000ffff0d7224 */ /* 0x000fe200000e060d */
[----:B------:R-:W-:Y:S01]  /*2b50*/  ISETP.GT.AND P0, PT, R3, RZ, P2 ;  /* 0x000000ff0300720c */ /* 0x000fe20001704270 */
[----:B------:R3:W-:Y:S01]  /*2b60*/  @P1 STG.E desc[UR36][R20.64+0x24], R59 ;  /* 0x0000243b14001986 */ /* 0x0007e2000c101924 */
[----:B------:R-:W-:Y:S01]  /*2b70*/  P2R R110, PR, RZ, 0x4 ;  /* 0x00000004ff6e7803 */ /* 0x000fe20000000000 */
[----:B------:R-:W-:-:S02]  /*2b80*/  IMAD R12, R13, R102, RZ ;  /* 0x000000660d0c7224 */ /* 0x000fc400078e02ff */
[----:B--2---:R-:W-:-:S04]  /*2b90*/  IMAD.WIDE.U32 R56, R115, R102, R92 ;  /* 0x0000006673387225 */ /* 0x004fc800078e005c */
[----:B0-----:R-:W-:-:S04]  /*2ba0*/  IMAD R61, R115, R103, R12 ;  /* 0x00000067733d7224 */ /* 0x001fc800078e020c */
[----:B---3--:R-:W-:Y:S05]  /*2bb0*/  @!P0 BRA `(.L_x_49) ;  /* 0x0000000000048947 */ /* 0x008fea0003800000 */
[----:B------:R0:W5:Y:S02]  /*2bc0*/  LDG.E.LTC128B R63, desc[UR36][R8.64+0x40] ;  /* 0x00004024083f7981 */ /* 0x000164000c1e1920 */
.L_x_49:
[----:B------:R-:W-:Y:S05]  /*2bd0*/  BSYNC B1 ;  /* 0x0000000000017941 */ /* 0x000fea0003800000 */
.L_x_48:
[----:B-----5:R-:W-:Y:S01]  /*2be0*/  FMUL R13, R63, R90 ;  /* 0x0000005a3f0d7220 */ /* 0x020fe20000400000 */
[----:B------:R-:W-:Y:S01]  /*2bf0*/  IMAD.IADD R57, R61, 0x1, R57 ;  /* 0x000000013d397824 */ /* 0x000fe200078e0239 */
[----:B------:R-:W-:Y:S01]  /*2c00*/  ISETP.GT.AND P1, PT, R4, 0x11, PT ;  /* 0x000000110400780c */ /* 0x000fe20003f24270 */
[----:B------:R-:W-:Y:S01]  /*2c10*/  BSSY B1, `(.L_x_50) ;  /* 0x000001b000017945 */ /* 0x000fe20003800000 */
[----:B------:R-:W-:Y:S01]  /*2c20*/  FFMA R97, R64, R88, R13 ;  /* 0x0000005840617223 */ /* 0x000fe2000000000d */
[----:B------:R-:W-:-:S04]  /*2c30*/  IMAD.WIDE.U32 R12, R115, R102, R98 ;  /* 0x00000066730c7225 */ /* 0x000fc800078e0062 */
[----:B------:R2:W-:Y:S01]  /*2c40*/  @P0 STG.E desc[UR36][R14.64+0x40], R97 ;  /* 0x000040610e000986 */ /* 0x0005e2000c101924 */
[----:B------:R-:W-:Y:S01]  /*2c50*/  IMAD.IADD R13, R13, 0x1, R61 ;  /* 0x000000010d0d7824 */ /* 0x000fe200078e023d */
[----:B------:R-:W-:Y:S01]  /*2c60*/  LEA R58, P0, R12, R94, 0x2 ;  /* 0x0000005e0c3a7211 */ /* 0x000fe200078010ff */
[----:B------:R-:W-:-:S03]  /*2c70*/  IMAD.WIDE.U32 R56, R89, R96, R56 ;  /* 0x0000006059387225 */ /* 0x000fc600078e0038 */
[----:B------:R-:W-:Y:S01]  /*2c80*/  LEA.HI.X R59, R12, R95, R13, 0x2, P0 ;  /* 0x0000005f0c3b7211 */ /* 0x000fe200000f140d */
[----:B------:R-:W-:Y:S01]  /*2c90*/  IMAD.IADD R13, R111, 0x1, R57 ;  /* 0x000000016f0d7824 */ /* 0x000fe200078e0239 */
[----:B------:R-:W-:Y:S01]  /*2ca0*/  LEA R12, P0, R56, R94, 0x2 ;  /* 0x0000005e380c7211 */ /* 0x000fe200078010ff */
[----:B------:R-:W-:-:S03]  /*2cb0*/  IMAD.WIDE.U32 R102, R115, R102, R104 ;  /* 0x0000006673667225 */ /* 0x000fc600078e0068 */
[----:B------:R-:W-:Y:S01]  /*2cc0*/  LEA.HI.X R13, R56, R95, R13, 0x2, P0 ;  /* 0x0000005f380d7211 */ /* 0x000fe200000f140d */
[----:B------:R-:W-:Y:S01]  /*2cd0*/  IMAD.IADD R61, R61, 0x1, R103 ;  /* 0x000000013d3d7824 */ /* 0x000fe200078e0267 */
[----:B------:R-:W-:-:S05]  /*2ce0*/  IADD3 R100, P0, R100, R102, RZ ;  /* 0x0000006664647210 */ /* 0x000fca0007f1e0ff */
[----:B------:R-:W-:Y:S01]  /*2cf0*/  IMAD.X R98, R61, 0x1, R99, P0 ;  /* 0x000000013d627824 */ /* 0x000fe200000e0663 */
[----:B------:R-:W-:Y:S02]  /*2d00*/  IADD3 R56, P0, R92, R102, RZ ;  /* 0x000000665c387210 */ /* 0x000fe40007f1e0ff */
[----:B------:R-:W-:-:S03]  /*2d10*/  P2R R92, PR, RZ, 0x2 ;  /* 0x00000002ff5c7803 */ /* 0x000fc60000000000 */
[----:B------:R-:W-:Y:S01]  /*2d20*/  IMAD.X R57, R93, 0x1, R61, P0 ;  /* 0x000000015d397824 */ /* 0x000fe200000e063d */
[----:B------:R-:W-:Y:S01]  /*2d30*/  LEA R60, P0, R100, R94, 0x2 ;  /* 0x0000005e643c7211 */ /* 0x000fe200078010ff */
[----:B--2---:R-:W-:-:S03]  /*2d40*/  IMAD.WIDE.U32 R96, R89, R96, R56 ;  /* 0x0000006059607225 */ /* 0x004fc600078e0038 */
[----:B------:R-:W-:Y:S01]  /*2d50*/  LEA.HI.X R61, R100, R95, R98, 0x2, P0 ;  /* 0x0000005f643d7211 */ /* 0x000fe200000f1462 */
[----:B------:R-:W-:Y:S01]  /*2d60*/  IMAD.IADD R57, R111, 0x1, R97 ;  /* 0x000000016f397824 */ /* 0x000fe200078e0261 */
[----:B------:R-:W-:-:S04]  /*2d70*/  LEA R56, P0, R96, R94, 0x2 ;  /* 0x0000005e60387211 */ /* 0x000fc800078010ff */
[----:B------:R-:W-:Y:S02]  /*2d80*/  LEA.HI.X R57, R96, R95, R57, 0x2, P0 ;  /* 0x0000005f60397211 */ /* 0x000fe400000f1439 */
[----:B------:R-:W-:-:S13]  /*2d90*/  ISETP.GT.AND P0, PT, R3, RZ, P1 ;  /* 0x000000ff0300720c */ /* 0x000fda0000f04270 */
[----:B------:R-:W-:Y:S05]  /*2da0*/  @!P0 BRA `(.L_x_51) ;  /* 0x0000000000048947 */ /* 0x000fea0003800000 */
[----:B------:R2:W5:Y:S02]  /*2db0*/  LDG.E.LTC128B R63, desc[UR36][R8.64+0x44] ;  /* 0x00004424083f7981 */ /* 0x000564000c1e1920 */
.L_x_51:
[----:B------:R-:W-:Y:S05]  /*2dc0*/  BSYNC B1 ;  /* 0x0000000000017941 */ /* 0x000fea0003800000 */
.L_x_50:
[----:B-----5:R-:W-:Y:S01]  /*2dd0*/  FMUL R62, R63, R90 ;  /* 0x0000005a3f3e7220 */ /* 0x020fe20000400000 */
[----:B------:R-:W-:Y:S03]  /*2de0*/  BSSY B1, `(.L_x_52) ;  /* 0x0000006000017945 */ /* 0x000fe60003800000 */
[----:B------:R-:W-:-:S05]  /*2df0*/  FFMA R65, R65, R88, R62 ;  /* 0x0000005841417223 */ /* 0x000fca000000003e */
[----:B------:R3:W-:Y:S01]  /*2e00*/  @P0 STG.E desc[UR36][R14.64+0x44], R65 ;  /* 0x000044410e000986 */ /* 0x0007e2000c101924 */
[----:B------:R-:W-:-:S13]  /*2e10*/  ISETP.GT.AND P0, PT, R3, 0x8, P2 ;  /* 0x000000080300780c */ /* 0x000fda0001704270 */
[----:B---3--:R-:W-:Y:S05]  /*2e20*/  @!P0 BRA `(.L_x_53) ;  /* 0x0000000000048947 */ /* 0x008fea0003800000 */
[----:B------:R3:W5:Y:S02]  /*2e30*/  LDG.E.LTC128B R63, desc[UR36][R10.64+0x40] ;  /* 0x000040240a3f7981 */ /* 0x000764000c1e1920 */
.L_x_53:
[----:B------:R-:W-:Y:S05]  /*2e40*/  BSYNC B1 ;  /* 0x0000000000017941 */ /* 0x000fea0003800000 */
.L_x_52:
[----:B-----5:R-:W-:Y:S01]  /*2e50*/  FMUL R65, R63, R90 ;  /* 0x0000005a3f417220 */ /* 0x020fe20000400000 */
[----:B------:R-:W-:Y:S03]  /*2e60*/  BSSY B1, `(.L_x_54) ;  /* 0x0000006000017945 */ /* 0x000fe60003800000 */
[----:B------:R-:W-:-:S05]  /*2e70*/  FFMA R65, R66, R88, R65 ;  /* 0x0000005842417223 */ /* 0x000fca0000000041 */
[----:B------:R0:W-:Y:S01]  /*2e80*/  @P0 STG.E desc[UR36][R20.64+0x40], R65 ;  /* 0x0000404114000986 */ /* 0x0001e2000c101924 */
[----:B------:R-:W-:-:S13]  /*2e90*/  ISETP.GT.AND P0, PT, R3, 0x8, P1 ;  /* 0x000000080300780c */ /* 0x000fda0000f04270 */
[----:B0-----:R-:W-:Y:S05]  /*2ea0*/  @!P0 BRA `(.L_x_55) ;  /* 0x0000000000048947 */ /* 0x001fea0003800000 */
[----:B------:R0:W5:Y:S02]  /*2eb0*/  LDG.E.LTC128B R63, desc[UR36][R10.64+0x44] ;  /* 0x000044240a3f7981 */ /* 0x000164000c1e1920 */
.L_x_55:
[----:B------:R-:W-:Y:S05]  /*2ec0*/  BSYNC B1 ;  /* 0x0000000000017941 */ /* 0x000fea0003800000 */
.L_x_54:
[----:B-----5:R-:W-:Y:S01]  /*2ed0*/  FMUL R62, R63, R90 ;  /* 0x0000005a3f3e7220 */ /* 0x020fe20000400000 */
[----:B------:R-:W-:Y:S01]  /*2ee0*/  ISETP.GT.AND P2, PT, R4, 0x18, PT ;  /* 0x000000180400780c */ /* 0x000fe20003f44270 */
[----:B------:R-:W-:Y:S02]  /*2ef0*/  BSSY B1, `(.L_x_56) ;  /* 0x0000007000017945 */ /* 0x000fe40003800000 */
[----:B------:R-:W-:Y:S01]  /*2f00*/  FFMA R67, R67, R88, R62 ;  /* 0x0000005843437223 */ /* 0x000fe2000000003e */
[----:B------:R-:W-:-:S04]  /*2f10*/  P2R R89, PR, RZ, 0x4 ;  /* 0x00000004ff597803 */ /* 0x000fc80000000000 */
[----:B------:R0:W-:Y:S01]  /*2f20*/  @P0 STG.E desc[UR36][R20.64+0x44], R67 ;  /* 0x0000444314000986 */ /* 0x0001e2000c101924 */
[----:B------:R-:W-:-:S13]  /*2f30*/  ISETP.GT.AND P0, PT, R3, RZ, P2 ;  /* 0x000000ff0300720c */ /* 0x000fda0001704270 */
[----:B0-----:R-:W-:Y:S05]  /*2f40*/  @!P0 BRA `(.L_x_57) ;  /* 0x0000000000048947 */ /* 0x001fea0003800000 */
[----:B------:R0:W5:Y:S02]  /*2f50*/  LDG.E.LTC128B R63, desc[UR36][R8.64+0x60] ;  /* 0x00006024083f7981 */ /* 0x000164000c1e1920 */
.L_x_57:
[----:B------:R-:W-:Y:S05]  /*2f60*/  BSYNC B1 ;  /* 0x0000000000017941 */ /* 0x000fea0003800000 */
.L_x_56:
        /* <DEDUP_REMOVED lines=9> */
.L_x_59:
[----:B------:R-:W-:Y:S05]  /*3000*/  BSYNC B1 ;  /* 0x0000000000017941 */ /* 0x000fea0003800000 */
.L_x_58:
[----:B-----5:R-:W-:Y:S01]  /*3010*/  FMUL R62, R63, R90 ;  /* 0x0000005a3f3e7220 */ /* 0x020fe20000400000 */
[----:B------:R-:W-:Y:S03]  /*3020*/  BSSY B1, `(.L_x_60) ;  /* 0x0000006000017945 */ /* 0x000fe60003800000 */
[----:B------:R-:W-:-:S05]  /*3030*/  FFMA R69, R69, R88, R62 ;  /* 0x0000005845457223 */ /* 0x000fca000000003e */
[----:B------:R0:W-:Y:S01]  /*3040*/  @P0 STG.E desc[UR36][R14.64+0x64], R69 ;  /* 0x000064450e000986 */ /* 0x0001e2000c101924 */
[----:B------:R-:W-:-:S13]  /*3050*/  ISETP.GT.AND P0, PT, R3, 0x8, P2 ;  /* 0x000000080300780c */ /* 0x000fda0001704270 */
[----:B0-----:R-:W-:Y:S05]  /*3060*/  @!P0 BRA `(.L_x_61) ;  /* 0x0000000000048947 */ /* 0x001fea0003800000 */
[----:B------:R0:W5:Y:S02]  /*3070*/  LDG.E.LTC128B R63, desc[UR36][R10.64+0x60] ;  /* 0x000060240a3f7981 */ /* 0x000164000c1e1920 */
.L_x_61:
[----:B------:R-:W-:Y:S05]  /*3080*/  BSYNC B1 ;  /* 0x0000000000017941 */ /* 0x000fea0003800000 */
.L_x_60:
[----:B-----5:R-:W-:Y:S01]  /*3090*/  FMUL R65, R63, R90 ;  /* 0x0000005a3f417220 */ /* 0x020fe20000400000 */
[----:B------:R-:W-:Y:S03]  /*30a0*/  BSSY B1, `(.L_x_62) ;  /* 0x0000006000017945 */ /* 0x000fe60003800000 */
[----:B------:R-:W-:-:S05]  /*30b0*/  FFMA R65, R70, R88, R65 ;  /* 0x0000005846417223 */ /* 0x000fca0000000041 */
[----:B------:R0:W-:Y:S01]  /*30c0*/  @P0 STG.E desc[UR36][R20.64+0x60], R65 ;  /* 0x0000604114000986 */ /* 0x0001e2000c101924 */
[----:B------:R-:W-:-:S13]  /*30d0*/  ISETP.GT.AND P0, PT, R3, 0x8, P1 ;  /* 0x000000080300780c */ /* 0x000fda0000f04270 */
[----:B0-----:R-:W-:Y:S05]  /*30e0*/  @!P0 BRA `(.L_x_63) ;  /* 0x0000000000048947 */ /* 0x001fea0003800000 */
[----:B------:R0:W5:Y:S02]  /*30f0*/  LDG.E.LTC128B R63, desc[UR36][R10.64+0x64] ;  /* 0x000064240a3f7981 */ /* 0x000164000c1e1920 */
.L_x_63:
[----:B------:R-:W-:Y:S05]  /*3100*/  BSYNC B1 ;  /* 0x0000000000017941 */ /* 0x000fea0003800000 */
.L_x_62:
        /* <DEDUP_REMOVED lines=9> */
.L_x_65:
[----:B------:R-:W-:Y:S05]  /*31a0*/  BSYNC B1 ;  /* 0x0000000000017941 */ /* 0x000fea0003800000 */
.L_x_64:
        /* <DEDUP_REMOVED lines=9> */
.L_x_67:
[----:B------:R-:W-:Y:S05]  /*3240*/  BSYNC B1 ;  /* 0x0000000000017941 */ /* 0x000fea0003800000 */
.L_x_66:
[----:B-----5:R-:W-:Y:S01]  /*3250*/  FMUL R62, R63, R90 ;  /* 0x0000005a3f3e7220 */ /* 0x020fe20000400000 */
[----:B------:R-:W-:Y:S03]  /*3260*/  BSSY B1, `(.L_x_68) ;  /* 0x0000006000017945 */ /* 0x000fe60003800000 */
[----:B------:R-:W-:-:S05]  /*3270*/  FFMA R73, R73, R88, R62 ;  /* 0x0000005849497223 */ /* 0x000fca000000003e */
[----:B------:R0:W-:Y:S01]  /*3280*/  @P0 STG.E desc[UR36][R14.64+0x84], R73 ;  /* 0x000084490e000986 */ /* 0x0001e2000c101924 */
[----:B------:R-:W-:-:S13]  /*3290*/  ISETP.GT.AND P0, PT, R3, 0x8, P2 ;  /* 0x000000080300780c */ /* 0x000fda0001704270 */
[----:B0-----:R-:W-:Y:S05]  /*32a0*/  @!P0 BRA `(.L_x_69) ;  /* 0x0000000000048947 */ /* 0x001fea0003800000 */
[----:B------:R0:W5:Y:S02]  /*32b0*/  LDG.E.LTC128B R63, desc[UR36][R10.64+0x80] ;  /* 0x000080240a3f7981 */ /* 0x000164000c1e1920 */
.L_x_69:
[----:B------:R-:W-:Y:S05]  /*32c0*/  BSYNC B1 ;  /* 0x0000000000017941 */ /* 0x000fea0003800000 */
.L_x_68:
[----:B-----5:R-:W-:Y:S01]  /*32d0*/  FMUL R65, R63, R90 ;  /* 0x0000005a3f417220 */ /* 0x020fe20000400000 */
[----:B------:R-:W-:Y:S03]  /*32e0*/  BSSY B1, `(.L_x_70) ;  /* 0x0000006000017945 */ /* 0x000fe60003800000 */
[----:B------:R-:W-:-:S05]  /*32f0*/  FFMA R65, R74, R88, R65 ;  /* 0x000000584a417223 */ /* 0x000fca0000000041 */
[----:B------:R0:W-:Y:S01]  /*3300*/  @P0 STG.E desc[UR36][R20.64+0x80], R65 ;  /* 0x0000804114000986 */ /* 0x0001e2000c101924 */
[----:B------:R-:W-:-:S13]  /*3310*/  ISETP.GT.AND P0, PT, R3, 0x8, P1 ;  /* 0x000000080300780c */ /* 0x000fda0000f04270 */
[----:B0-----:R-:W-:Y:S05]  /*3320*/  @!P0 BRA `(.L_x_71) ;  /* 0x0000000000048947 */ /* 0x001fea0003800000 */
[----:B------:R0:W5:Y:S02]  /*3330*/  LDG.E.LTC128B R63, desc[UR36][R10.64+0x84] ;  /* 0x000084240a3f7981 */ /* 0x000164000c1e1920 */
.L_x_71:
[----:B------:R-:W-:Y:S05]  /*3340*/  BSYNC B1 ;  /* 0x0000000000017941 */ /* 0x000fea0003800000 */
.L_x_70:
        /* <DEDUP_REMOVED lines=9> */
.L_x_73:
[----:B------:R-:W-:Y:S05]  /*33e0*/  BSYNC B1 ;  /* 0x0000000000017941 */ /* 0x000fea0003800000 */
.L_x_72:
        /* <DEDUP_REMOVED lines=9> */
.L_x_75:
[----:B------:R-:W-:Y:S05]  /*3480*/  BSYNC B1 ;  /* 0x0000000000017941 */ /* 0x000fea0003800000 */
.L_x_74:
[----:B-----5:R-:W-:Y:S01]  /*3490*/  FMUL R62, R63, R90 ;  /* 0x0000005a3f3e7220 */ /* 0x020fe20000400000 */
[----:B------:R-:W-:Y:S03]  /*34a0*/  BSSY B1, `(.L_x_76) ;  /* 0x0000006000017945 */ /* 0x000fe60003800000 */
[----:B------:R-:W-:-:S05]  /*34b0*/  FFMA R77, R77, R88, R62 ;  /* 0x000000584d4d7223 */ /* 0x000fca000000003e */
[----:B------:R0:W-:Y:S01]  /*34c0*/  @P0 STG.E desc[UR36][R14.64+0xa4], R77 ;  /* 0x0000a44d0e000986 */ /* 0x0001e2000c101924 */
[----:B------:R-:W-:-:S13]  /*34d0*/  ISETP.GT.AND P0, PT, R3, 0x8, P1 ;  /* 0x000000080300780c */ /* 0x000fda0000f04270 */
[----:B0-----:R-:W-:Y:S05]  /*34e0*/  @!P0 BRA `(.L_x_77) ;  /* 0x0000000000048947 */ /* 0x001fea0003800000 */
[----:B------:R0:W5:Y:S02]  /*34f0*/  LDG.E.LTC128B R63, desc[UR36][R10.64+0xa0] ;  /* 0x0000a0240a3f7981 */ /* 0x000164000c1e1920 */
.L_x_77:
[----:B------:R-:W-:Y:S05]  /*3500*/  BSYNC B1 ;  /* 0x0000000000017941 */ /* 0x000fea0003800000 */
.L_x_76:
[----:B-----5:R-:W-:Y:S01]  /*3510*/  FMUL R65, R63, R90 ;  /* 0x0000005a3f417220 */ /* 0x020fe20000400000 */
[----:B------:R-:W-:Y:S03]  /*3520*/  BSSY B1, `(.L_x_78) ;  /* 0x0000006000017945 */ /* 0x000fe60003800000 */
[----:B------:R-:W-:-:S05]  /*3530*/  FFMA R65, R78, R88, R65 ;  /* 0x000000584e417223 */ /* 0x000fca0000000041 */
[----:B------:R0:W-:Y:S01]  /*3540*/  @P0 STG.E desc[UR36][R20.64+0xa0], R65 ;  /* 0x0000a04114000986 */ /* 0x0001e2000c101924 */
[----:B------:R-:W-:-:S13]  /*3550*/  ISETP.GT.AND P0, PT, R3, 0x8, P5 ;  /* 0x000000080300780c */ /* 0x000fda0002f04270 */
[----:B0-----:R-:W-:Y:S05]  /*3560*/  @!P0 BRA `(.L_x_79) ;  /* 0x0000000000048947 */ /* 0x001fea0003800000 */
[----:B------:R0:W5:Y:S02]  /*3570*/  LDG.E.LTC128B R63, desc[UR36][R10.64+0xa4] ;  /* 0x0000a4240a3f7981 */ /* 0x000164000c1e1920 */
.L_x_79:
[----:B------:R-:W-:Y:S05]  /*3580*/  BSYNC B1 ;  /* 0x0000000000017941 */ /* 0x000fea0003800000 */
.L_x_78:
[----:B-----5:R-:W-:Y:S01]  /*3590*/  FMUL R62, R63, R90 ;  /* 0x0000005a3f3e7220 */ /* 0x020fe20000400000 */
[----:B------:R-:W-:Y:S01]  /*35a0*/  ISETP.GT.AND P3, PT, R4, 0x30, PT ;  /* 0x000000300400780c */ /* 0x000fe20003f64270 */
[----:B------:R-:W-:Y:S02]  /*35b0*/  BSSY B1, `(.L_x_80) ;  /* 0x0000006000017945 */ /* 0x000fe40003800000 */
[----:B------:R-:W-:-:S05]  /*35c0*/  FFMA R79, R79, R88, R62 ;  /* 0x000000584f4f7223 */ /* 0x000fca000000003e */
[----:B------:R0:W-:Y:S01]  /*35d0*/  @P0 STG.E desc[UR36][R20.64+0xa4], R79 ;  /* 0x0000a44f14000986 */ /* 0x0001e2000c101924 */
[----:B------:R-:W-:-:S13]  /*35e0*/  ISETP.GT.AND P0, PT, R3, RZ, P3 ;  /* 0x000000ff0300720c */ /* 0x000fda0001f04270 */
[----:B0-----:R-:W-:Y:S05]  /*35f0*/  @!P0 BRA `(.L_x_81) ;  /* 0x0000000000048947 */ /* 0x001fea0003800000 */
[----:B------:R0:W5:Y:S02]  /*3600*/  LDG.E.LTC128B R63, desc[UR36][R8.64+0xc0] ;  /* 0x0000c024083f7981 */ /* 0x000164000c1e1920 */
.L_x_81:
[----:B------:R-:W-:Y:S05]  /*3610*/  BSYNC B1 ;  /* 0x0000000000017941 */ /* 0x000fea0003800000 */
.L_x_80:
        /* <DEDUP_REMOVED lines=8> */
.L_x_83:
[----:B------:R-:W-:Y:S05]  /*36a0*/  BSYNC B1 ;  /* 0x0000000000017941 */ /* 0x000fea0003800000 */
.L_x_82:
[----:B-----5:R-:W-:Y:S01]  /*36b0*/  FMUL R62, R63, R90 ;  /* 0x0000005a3f3e7220 */ /* 0x020fe20000400000 */
[----:B------:R-:W-:Y:S03]  /*36c0*/  BSSY B1, `(.L_x_84) ;  /* 0x0000006000017945 */ /* 0x000fe60003800000 */
[----:B------:R-:W-:-:S05]  /*36d0*/  FFMA R81, R81, R88, R62 ;  /* 0x0000005851517223 */ /* 0x000fca000000003e */
[----:B------:R0:W-:Y:S01]  /*36e0*/  @P0 STG.E desc[UR36][R14.64+0xc4], R81 ;  /* 0x0000c4510e000986 */ /* 0x0001e2000c101924 */
[----:B------:R-:W-:-:S13]  /*36f0*/  ISETP.GT.AND P0, PT, R3, 0x8, P3 ;  /* 0x000000080300780c */ /* 0x000fda0001f04270 */
[----:B0-----:R-:W-:Y:S05]  /*3700*/  @!P0 BRA `(.L_x_85) ;  /* 0x0000000000048947 */ /* 0x001fea0003800000 */
[----:B------:R0:W5:Y:S02]  /*3710*/  LDG.E.LTC128B R63, desc[UR36][R10.64+0xc0] ;  /* 0x0000c0240a3f7981 */ /* 0x000164000c1e1920 */
.L_x_85:
[----:B------:R-:W-:Y:S05]  /*3720*/  BSYNC B1 ;  /* 0x0000000000017941 */ /* 0x000fea0003800000 */
.L_x_84:
[----:B-----5:R-:W-:Y:S01]  /*3730*/  FMUL R65, R63, R90 ;  /* 0x0000005a3f417220 */ /* 0x020fe20000400000 */
[----:B------:R-:W-:Y:S03]  /*3740*/  BSSY B1, `(.L_x_86) ;  /* 0x0000006000017945 */ /* 0x000fe60003800000 */
[----:B------:R-:W-:-:S05]  /*3750*/  FFMA R65, R82, R88, R65 ;  /* 0x0000005852417223 */ /* 0x000fca0000000041 */
[----:B------:R0:W-:Y:S01]  /*3760*/  @P0 STG.E desc[UR36][R20.64+0xc0], R65 ;  /* 0x0000c04114000986 */ /* 0x0001e2000c101924 */
[----:B------:R-:W-:-:S13]  /*3770*/  ISETP.GT.AND P0, PT, R3, 0x8, P2 ;  /* 0x000000080300780c */ /* 0x000fda0001704270 */
[----:B0-----:R-:W-:Y:S05]  /*3780*/  @!P0 BRA `(.L_x_87) ;  /* 0x0000000000048947 */ /* 0x001fea0003800000 */
[----:B------:R0:W5:Y:S02]  /*3790*/  LDG.E.LTC128B R63, desc[UR36][R10.64+0xc4] ;  /* 0x0000c4240a3f7981 */ /* 0x000164000c1e1920 */
.L_x_87:
[----:B------:R-:W-:Y:S05]  /*37a0*/  BSYNC B1 ;  /* 0x0000000000017941 */ /* 0x000fea0003800000 */
.L_x_86:
[----:B-----5:R-:W-:Y:S01]  /*37b0*/  FMUL R62, R63, R90 ;  /* 0x0000005a3f3e7220 */ /* 0x020fe20000400000 */
[----:B------:R-:W-:Y:S01]  /*37c0*/  ISETP.GT.AND P1, PT, R4, 0x38, PT ;  /* 0x000000380400780c */ /* 0x000fe20003f24270 */
[----:B------:R-:W-:Y:S01]  /*37d0*/  BSSY B1, `(.L_x_88) ;  /* 0x0000007000017945 */ /* 0x000fe20003800000 */
[----:B------:R-:W-:Y:S01]  /*37e0*/  MOV R69, R63 ;  /* 0x0000003f00457202 */ /* 0x000fe20000000f00 */
[----:B------:R-:W-:-:S05]  /*37f0*/  FFMA R83, R83, R88, R62 ;  /* 0x0000005853537223 */ /* 0x000fca000000003e */
[----:B------:R0:W-:Y:S01]  /*3800*/  @P0 STG.E desc[UR36][R20.64+0xc4], R83 ;  /* 0x0000c45314000986 */ /* 0x0001e2000c101924 */
[----:B------:R-:W-:-:S13]  /*3810*/  ISETP.GT.AND P0, PT, R3, RZ, P1 ;  /* 0x000000ff0300720c */ /* 0x000fda0000f04270 */
[----:B0-----:R-:W-:Y:S05]  /*3820*/  @!P0 BRA `(.L_x_89) ;  /* 0x0000000000048947 */ /* 0x001fea0003800000 */
[----:B------:R0:W5:Y:S02]  /*3830*/  LDG.E.LTC128B R69, desc[UR36][R8.64+0xe0] ;  /* 0x0000e02408457981 */ /* 0x000164000c1e1920 */
.L_x_89:
[----:B------:R-:W-:Y:S05]  /*3840*/  BSYNC B1 ;  /* 0x0000000000017941 */ /* 0x000fea0003800000 */
.L_x_88:
[----:B-----5:R-:W-:Y:S01]  /*3850*/  FMUL R63, R69, R90 ;  /* 0x0000005a453f7220 */ /* 0x020fe20000400000 */
[----:B------:R-:W-:Y:S03]  /*3860*/  BSSY B1, `(.L_x_90) ;  /* 0x000000d000017945 */ /* 0x000fe60003800000 */
[----:B------:R-:W-:-:S05]  /*3870*/  FFMA R71, R84, R88, R63 ;  /* 0x0000005854477223 */ /* 0x000fca000000003f */
[----:B------:R0:W-:Y:S01]  /*3880*/  @P0 STG.E desc[UR36][R14.64+0xe0], R71 ;  /* 0x0000e0470e000986 */ /* 0x0001e2000c101924 */
[----:B------:R-:W-:-:S05]  /*3890*/  IADD3 R64, P0, R5, R20, RZ ;  /* 0x0000001405407210 */ /* 0x000fca0007f1e0ff */
[----:B------:R-:W-:Y:S01]  /*38a0*/  IMAD.X R65, R91, 0x1, R21, P0 ;  /* 0x000000015b417824 */ /* 0x000fe200000e0615 */
[----:B------:R-:W-:-:S05]  /*38b0*/  IADD3 R66, P0, R5, R20, RZ ;  /* 0x0000001405427210 */ /* 0x000fca0007f1e0ff */
[----:B------:R-:W-:Y:S01]  /*38c0*/  IMAD.X R67, R91, 0x1, R21, P0 ;  /* 0x000000015b437824 */ /* 0x000fe200000e0615 */
[----:B------:R-:W-:-:S05]  /*38d0*/  IADD3 R62, P0, R5, R14, RZ ;  /* 0x0000000e053e7210 */ /* 0x000fca0007f1e0ff */
[----:B------:R-:W-:Y:S01]  /*38e0*/  IMAD.X R63, R91, 0x1, R15, P0 ;  /* 0x000000015b3f7824 */ /* 0x000fe200000e060f */
[----:B------:R-:W-:-:S04]  /*38f0*/  ISETP.GT.AND P0, PT, R4, 0x39, PT ;  /* 0x000000390400780c */ /* 0x000fc80003f04270 */
[----:B------:R-:W-:-:S13]  /*3900*/  ISETP.GT.AND P4, PT, R3, RZ, P0 ;  /* 0x000000ff0300720c */ /* 0x000fda0000784270 */
[----:B0-----:R-:W-:Y:S05]  /*3910*/  @!P4 BRA `(.L_x_91) ;  /* 0x000000000004c947 */ /* 0x001fea0003800000 */
[----:B------:R0:W5:Y:S02]  /*3920*/  LDG.E.LTC128B R69, desc[UR36][R8.64+0xe4] ;  /* 0x0000e42408457981 */ /* 0x000164000c1e1920 */
.L_x_91:
[----:B------:R-:W-:Y:S05]  /*3930*/  BSYNC B1 ;  /* 0x0000000000017941 */ /* 0x000fea0003800000 */
.L_x_90:
[----:B-----5:R-:W-:Y:S01]  /*3940*/  FMUL R4, R69, R90 ;  /* 0x0000005a45047220 */ /* 0x020fe20000400000 */
[----:B------:R-:W-:Y:S03]  /*3950*/  BSSY B1, `(.L_x_92) ;  /* 0x0000006000017945 */ /* 0x000fe60003800000 */
[----:B------:R-:W-:-:S05]  /*3960*/  FFMA R85, R85, R88, R4 ;  /* 0x0000005855557223 */ /* 0x000fca0000000004 */
[----:B------:R0:W-:Y:S01]  /*3970*/  @P4 STG.E desc[UR36][R14.64+0xe4], R85 ;  /* 0x0000e4550e004986 */ /* 0x0001e2000c101924 */
[----:B------:R-:W-:-:S13]  /*3980*/  ISETP.GT.AND P4, PT, R3, 0x8, P1 ;  /* 0x000000080300780c */ /* 0x000fda0000f84270 */
[----:B0-----:R-:W-:Y:S05]  /*3990*/  @!P4 BRA `(.L_x_93) ;  /* 0x000000000004c947 */ /* 0x001fea0003800000 */
[----:B------:R0:W5:Y:S02]  /*39a0*/  LDG.E.LTC128B R69, desc[UR36][R10.64+0xe0] ;  /* 0x0000e0240a457981 */ /* 0x000164000c1e1920 */
.L_x_93:
[----:B------:R-:W-:Y:S05]  /*39b0*/  BSYNC B1 ;  /* 0x0000000000017941 */ /* 0x000fea0003800000 */
.L_x_92:
[----:B-----5:R-:W-:Y:S01]  /*39c0*/  FMUL R5, R69, R90 ;  /* 0x0000005a45057220 */ /* 0x020fe20000400000 */
[----:B------:R-:W-:Y:S03]  /*39d0*/  BSSY B1, `(.L_x_94) ;  /* 0x0000006000017945 */ /* 0x000fe60003800000 */
[----:B------:R-:W-:-:S05]  /*39e0*/  FFMA R5, R86, R88, R5 ;  /* 0x0000005856057223 */ /* 0x000fca0000000005 */
[----:B------:R0:W-:Y:S01]  /*39f0*/  @P4 STG.E desc[UR36][R20.64+0xe0], R5 ;  /* 0x0000e00514004986 */ /* 0x0001e2000c101924 */
[----:B------:R-:W-:-:S13]  /*3a00*/  ISETP.GT.AND P4, PT, R3, 0x8, P0 ;  /* 0x000000080300780c */ /* 0x000fda0000784270 */
[----:B0-----:R-:W-:Y:S05]  /*3a10*/  @!P4 BRA `(.L_x_95) ;  /* 0x000000000004c947 */ /* 0x001fea0003800000 */
[----:B------:R0:W5:Y:S02]  /*3a20*/  LDG.E.LTC128B R69, desc[UR36][R10.64+0xe4] ;  /* 0x0000e4240a457981 */ /* 0x000164000c1e1920 */
.L_x_95:
[----:B------:R-:W-:Y:S05]  /*3a30*/  BSYNC B1 ;  /* 0x0000000000017941 */ /* 0x000fea0003800000 */
.L_x_94:
[----:B-----5:R-:W-:-:S04]  /*3a40*/  FMUL R4, R69, R90 ;  /* 0x0000005a45047220 */ /* 0x020fc80000400000 */
[----:B------:R-:W-:-:S05]  /*3a50*/  FFMA R87, R87, R88, R4 ;  /* 0x0000005857577223 */ /* 0x000fca0000000004 */
[----:B------:R0:W-:Y:S01]  /*3a60*/  @P4 STG.E desc[UR36][R20.64+0xe4], R87 ;  /* 0x0000e45714004986 */ /* 0x0001e2000c101924 */
[----:B------:R-:W-:-:S13]  /*3a70*/  ISETP.GT.AND P4, PT, R3, 0x80, P6 ;  /* 0x000000800300780c */ /* 0x000fda0003784270 */
[----:B------:R-:W2:Y:S01]  /*3a80*/  @P4 LDG.E.LTC128B R69, desc[UR36][R58.64] ;  /* 0x000000243a454981 */ /* 0x000ea2000c1e1920 */
[----:B------:R-:W-:Y:S01]  /*3a90*/  BSSY B1, `(.L_x_96) ;  /* 0x0000008000017945 */ /* 0x000fe20003800000 */
[----:B--2---:R-:W-:-:S04]  /*3aa0*/  FMUL R5, R69, R90 ;  /* 0x0000005a45057220 */ /* 0x004fc80000400000 */
[----:B------:R-:W-:-:S05]  /*3ab0*/  FFMA R5, R24, R88, R5 ;  /* 0x0000005818057223 */ /* 0x000fca0000000005 */
[----:B------:R0:W-:Y:S01]  /*3ac0*/  @P4 STG.E desc[UR36][R62.64], R5 ;  /* 0x000000053e004986 */ /* 0x0001e2000c101924 */
[----:B------:R-:W-:-:S04]  /*3ad0*/  ISETP.NE.AND P4, PT, R107, RZ, PT ;  /* 0x000000ff6b00720c */ /* 0x000fc80003f85270 */
[----:B------:R-:W-:-:S13]  /*3ae0*/  ISETP.GT.AND P4, PT, R3, 0x80, P4 ;  /* 0x000000800300780c */ /* 0x000fda0002784270 */
[----:B0-----:R-:W-:Y:S05]  /*3af0*/  @!P4 BRA `(.L_x_97) ;  /* 0x000000000004c947 */ /* 0x001fea0003800000 */
[----:B------:R0:W5:Y:S02]  /*3b00*/  LDG.E.LTC128B R69, desc[UR36][R12.64+0x4] ;  /* 0x000004240c457981 */ /* 0x000164000c1e1920 */
.L_x_97:
[----:B------:R-:W-:Y:S05]  /*3b10*/  BSYNC B1 ;  /* 0x0000000000017941 */ /* 0x000fea0003800000 */
.L_x_96:
[----:B-----5:R-:W-:Y:S01]  /*3b20*/  FMUL R4, R69, R90 ;  /* 0x0000005a45047220 */ /* 0x020fe20000400000 */
[----:B------:R-:W-:Y:S01]  /*3b30*/  @P4 IMAD.MOV.U32 R5, RZ, RZ, R63 ;  /* 0x000000ffff054224 */ /* 0x000fe200078e003f */
[----:B------:R-:W-:Y:S01]  /*3b40*/  ISETP.GT.AND P6, PT, R3, 0x88, P6 ;  /* 0x000000880300780c */ /* 0x000fe200037c4270 */
[----:B------:R-:W-:Y:S01]  /*3b50*/  BSSY B1, `(.L_x_98) ;  /* 0x0000006000017945 */ /* 0x000fe20003800000 */
[----:B------:R-:W-:Y:S01]  /*3b60*/  FFMA R25, R25, R88, R4 ;  /* 0x0000005819197223 */ /* 0x000fe20000000004 */
[----:B------:R-:W-:-:S05]  /*3b70*/  @P4 IMAD.MOV.U32 R4, RZ, RZ, R62 ;  /* 0x000000ffff044224 */ /* 0x000fca00078e003e */
[----:B------:R2:W-:Y:S05]  /*3b80*/  @P4 STG.E desc[UR36][R4.64+0x4], R25 ;  /* 0x0000041904004986 */ /* 0x0005ea000c101924 */
[----:B------:R-:W-:Y:S05]  /*3b90*/  @!P6 BRA `(.L_x_99) ;  /* 0x000000000004e947 */ /* 0x000fea0003800000 */
[----:B------:R0:W5:Y:S02]  /*3ba0*/  LDG.E.LTC128B R69, desc[UR36][R60.64] ;  /* 0x000000243c457981 */ /* 0x000164000c1e1920 */
.L_x_99:
[----:B------:R-:W-:Y:S05]  /*3bb0*/  BSYNC B1 ;  /* 0x0000000000017941 */ /* 0x000fea0003800000 */
.L_x_98:
[----:B--2--5:R-:W-:Y:S01]  /*3bc0*/  FMUL R5, R69, R90 ;  /* 0x0000005a45057220 */ /* 0x024fe20000400000 */
[----:B------:R-:W-:Y:S01]  /*3bd0*/  ISETP.NE.AND P4, PT, R107, RZ, PT ;  /* 0x000000ff6b00720c */ /* 0x000fe20003f85270 */
[----:B------:R-:W-:Y:S02]  /*3be0*/  BSSY B1, `(.L_x_100) ;  /* 0x0000006000017945 */ /* 0x000fe40003800000 */
[----:B------:R-:W-:Y:S01]  /*3bf0*/  FFMA R5, R26, R88, R5 ;  /* 0x000000581a057223 */ /* 0x000fe20000000005 */
[----:B------:R-:W-:-:S04]  /*3c00*/  ISETP.GT.AND P4, PT, R3, 0x88, P4 ;  /* 0x000000880300780c */ /* 0x000fc80002784270 */
[----:B------:R2:W-:Y:S09]  /*3c10*/  @P6 STG.E desc[UR36][R64.64], R5 ;  /* 0x0000000540006986 */ /* 0x0005f2000c101924 */
[----:B------:R-:W-:Y:S05]  /*3c20*/  @!P4 BRA `(.L_x_101) ;  /* 0x000000000004c947 */ /* 0x000fea0003800000 */
[----:B------:R0:W5:Y:S02]  /*3c30*/  LDG.E.LTC128B R69, desc[UR36][R56.64+0x4] ;  /* 0x0000042438457981 */ /* 0x000164000c1e1920 */
.L_x_101:
[----:B------:R-:W-:Y:S05]  /*3c40*/  BSYNC B1 ;  /* 0x0000000000017941 */ /* 0x000fea0003800000 */
.L_x_100:
[----:B-----5:R-:W-:Y:S01]  /*3c50*/  FMUL R4, R69, R90 ;  /* 0x0000005a45047220 */ /* 0x020fe20000400000 */
[----:B------:R-:W-:Y:S01]  /*3c60*/  ISETP.NE.AND P6, PT, R108, RZ, PT ;  /* 0x000000ff6c00720c */ /* 0x000fe20003fc5270 */
[----:B------:R-:W-:Y:S02]  /*3c70*/  BSSY B1, `(.L_x_102) ;  /* 0x0000006000017945 */ /* 0x000fe40003800000 */
[----:B------:R-:W-:-:S05]  /*3c80*/  FFMA R27, R27, R88, R4 ;  /* 0x000000581b1b7223 */ /* 0x000fca0000000004 */
[----:B------:R0:W-:Y:S01]  /*3c90*/  @P4 STG.E desc[UR36][R66.64+0x4], R27 ;  /* 0x0000041b42004986 */ /* 0x0001e2000c101924 */
[----:B------:R-:W-:-:S13]  /*3ca0*/  ISETP.GT.AND P4, PT, R3, 0x80, P6 ;  /* 0x000000800300780c */ /* 0x000fda0003784270 */
[----:B0-----:R-:W-:Y:S05]  /*3cb0*/  @!P4 BRA `(.L_x_103) ;  /* 0x000000000004c947 */ /* 0x001fea0003800000 */
[----:B------:R0:W5:Y:S02]  /*3cc0*/  LDG.E.LTC128B R69, desc[UR36][R12.64+0x20] ;  /* 0x000020240c457981 */ /* 0x000164000c1e1920 */
.L_x_103:
[----:B------:R-:W-:Y:S05]  /*3cd0*/  BSYNC B1 ;  /* 0x0000000000017941 */ /* 0x000fea0003800000 */
.L_x_102:
[----:B--2--5:R-:W-:Y:S01]  /*3ce0*/  FMUL R5, R69, R90 ;  /* 0x0000005a45057220 */ /* 0x024fe20000400000 */
[----:B------:R-:W-:Y:S01]  /*3cf0*/  @P4 IMAD.MOV.U32 R4, RZ, RZ, R62 ;  /* 0x000000ffff044224 */ /* 0x000fe200078e003e */
[----:B------:R-:W-:Y:S01]  /*3d00*/  ISETP.NE.AND P6, PT, R109, RZ, PT ;  /* 0x000000ff6d00720c */ /* 0x000fe20003fc5270 */
[----:B------:R-:W-:Y:S01]  /*3d10*/  BSSY B1, `(.L_x_104) ;  /* 0x0000007000017945 */ /* 0x000fe20003800000 */
[----:B-1--4-:R-:W-:Y:S01]  /*3d20*/  FFMA R9, R28, R88, R5 ;  /* 0x000000581c097223 */ /* 0x012fe20000000005 */
[----:B------:R-:W-:-:S05]  /*3d30*/  @P4 IMAD.MOV.U32 R5, RZ, RZ, R63 ;  /* 0x000000ffff054224 */ /* 0x000fca00078e003f */
[----:B------:R1:W-:Y:S01]  /*3d40*/  @P4 STG.E desc[UR36][R4.64+0x20], R9 ;  /* 0x0000200904004986 */ /* 0x0003e2000c101924 */
[----:B------:R-:W-:-:S13]  /*3d50*/  ISETP.GT.AND P4, PT, R3, 0x80, P6 ;  /* 0x000000800300780c */ /* 0x000fda0003784270 */
[----:B-1----:R-:W-:Y:S05]  /*3d60*/  @!P4 BRA `(.L_x_105) ;  /* 0x000000000004c947 */ /* 0x002fea0003800000 */
[----:B------:R1:W5:Y:S02]  /*3d70*/  LDG.E.LTC128B R69, desc[UR36][R12.64+0x24] ;  /* 0x000024240c457981 */ /* 0x000364000c1e1920 */
.L_x_105:
[----:B------:R-:W-:Y:S05]  /*3d80*/  BSYNC B1 ;  /* 0x0000000000017941 */ /* 0x000fea0003800000 */
.L_x_104:
[----:B-----5:R-:W-:Y:S01]  /*3d90*/  FMUL R4, R69, R90 ;  /* 0x0000005a45047220 */ /* 0x020fe20000400000 */
[----:B------:R-:W-:Y:S01]  /*3da0*/  @P4 IMAD.MOV.U32 R5, RZ, RZ, R63 ;  /* 0x000000ffff054224 */ /* 0x000fe200078e003f */
[----:B------:R-:W-:Y:S02]  /*3db0*/  BSSY B1, `(.L_x_106) ;  /* 0x0000008000017945 */ /* 0x000fe40003800000 */
[----:B------:R-:W-:Y:S01]  /*3dc0*/  FFMA R29, R29, R88, R4 ;  /* 0x000000581d1d7223 */ /* 0x000fe20000000004 */
[----:B------:R-:W-:-:S05]  /*3dd0*/  @P4 IMAD.MOV.U32 R4, RZ, RZ, R62 ;  /* 0x000000ffff044224 */ /* 0x000fca00078e003e */
[----:B------:R2:W-:Y:S01]  /*3de0*/  @P4 STG.E desc[UR36][R4.64+0x24], R29 ;  /* 0x0000241d04004986 */ /* 0x0005e2000c101924 */
[----:B------:R-:W-:-:S04]  /*3df0*/  ISETP.NE.AND P4, PT, R108, RZ, PT ;  /* 0x000000ff6c00720c */ /* 0x000fc80003f85270 */
[----:B------:R-:W-:-:S13]  /*3e00*/  ISETP.GT.AND P4, PT, R3, 0x88, P4 ;  /* 0x000000880300780c */ /* 0x000fda0002784270 */
[----:B--2---:R-:W-:Y:S05]  /*3e10*/  @!P4 BRA `(.L_x_107) ;  /* 0x000000000004c947 */ /* 0x004fea0003800000 */
[----:B------:R2:W5:Y:S02]  /*3e20*/  LDG.E.LTC128B R69, desc[UR36][R56.64+0x20] ;  /* 0x0000202438457981 */ /* 0x000564000c1e1920 */
.L_x_107:
[----:B------:R-:W-:Y:S05]  /*3e30*/  BSYNC B1 ;  /* 0x0000000000017941 */ /* 0x000fea0003800000 */
.L_x_106:
[----:B-----5:R-:W-:Y:S01]  /*3e40*/  FMUL R5, R69, R90 ;  /* 0x0000005a45057220 */ /* 0x020fe20000400000 */
[----:B------:R-:W-:Y:S03]  /*3e50*/  BSSY B1, `(.L_x_108) ;  /* 0x0000006000017945 */ /* 0x000fe60003800000 */
[----:B------:R-:W-:-:S05]  /*3e60*/  FFMA R5, R30, R88, R5 ;  /* 0x000000581e057223 */ /* 0x000fca0000000005 */
[----:B------:R4:W-:Y:S01]  /*3e70*/  @P4 STG.E desc[UR36][R6.64+0x20], R5 ;  /* 0x0000200506004986 */ /* 0x0009e2000c101924 */
[----:B------:R-:W-:-:S13]  /*3e80*/  ISETP.GT.AND P4, PT, R3, 0x88, P6 ;  /* 0x000000880300780c */ /* 0x000fda0003784270 */
[----:B----4-:R-:W-:Y:S05]  /*3e90*/  @!P4 BRA `(.L_x_109) ;  /* 0x000000000004c947 */ /* 0x010fea0003800000 */
[----:B------:R4:W5:Y:S02]  /*3ea0*/  LDG.E.LTC128B R69, desc[UR36][R56.64+0x24] ;  /* 0x0000242438457981 */ /* 0x000964000c1e1920 */
.L_x_109:
[----:B------:R-:W-:Y:S05]  /*3eb0*/  BSYNC B1 ;  /* 0x0000000000017941 */ /* 0x000fea0003800000 */
.L_x_108:
[----:B-----5:R-:W-:Y:S01]  /*3ec0*/  FMUL R4, R69, R90 ;  /* 0x0000005a45047220 */ /* 0x020fe20000400000 */
[----:B------:R-:W-:Y:S01]  /*3ed0*/  @P4 IMAD.MOV.U32 R5, RZ, RZ, R7 ;  /* 0x000000ffff054224 */ /* 0x000fe200078e0007 */
[----:B------:R-:W-:Y:S01]  /*3ee0*/  ISETP.NE.AND P6, PT, R110, RZ, PT ;  /* 0x000000ff6e00720c */ /* 0x000fe20003fc5270 */
[----:B------:R-:W-:Y:S01]  /*3ef0*/  BSSY B1, `(.L_x_110) ;  /* 0x0000007000017945 */ /* 0x000fe20003800000 */
[----:B------:R-:W-:Y:S01]  /*3f00*/  FFMA R31, R31, R88, R4 ;  /* 0x000000581f1f7223 */ /* 0x000fe20000000004 */
[----:B------:R-:W-:-:S05]  /*3f10*/  @P4 IMAD.MOV.U32 R4, RZ, RZ, R6 ;  /* 0x000000ffff044224 */ /* 0x000fca00078e0006 */
[----:B------:R0:W-:Y:S01]  /*3f20*/  @P4 STG.E desc[UR36][R4.64+0x24], R31 ;  /* 0x0000241f04004986 */ /* 0x0001e2000c101924 */
[----:B------:R-:W-:-:S13]  /*3f30*/  ISETP.GT.AND P4, PT, R3, 0x80, P6 ;  /* 0x000000800300780c */ /* 0x000fda0003784270 */
[----:B0-----:R-:W-:Y:S05]  /*3f40*/  @!P4 BRA `(.L_x_111) ;  /* 0x000000000004c947 */ /* 0x001fea0003800000 */
[----:B------:R0:W5:Y:S02]  /*3f50*/  LDG.E.LTC128B R69, desc[UR36][R12.64+0x40] ;  /* 0x000040240c457981 */ /* 0x000164000c1e1920 */
.L_x_111:
[----:B------:R-:W-:Y:S05]  /*3f60*/  BSYNC B1 ;  /* 0x0000000000017941 */ /* 0x000fea0003800000 */
.L_x_110:
[----:B-----5:R-:W-:Y:S01]  /*3f70*/  FMUL R5, R69, R90 ;  /* 0x0000005a45057220 */ /* 0x020fe20000400000 */
[----:B------:R-:W-:Y:S01]  /*3f80*/  @P4 MOV R4, R62 ;  /* 0x0000003e00044202 */ /* 0x000fe20000000f00 */
[----:B------:R-:W-:Y:S01]  /*3f90*/  BSSY B1, `(.L_x_112) ;  /* 0x0000008000017945 */ /* 0x000fe20003800000 */
[----:B------:R-:W-:Y:S01]  /*3fa0*/  ISETP.NE.AND P6, PT, R92, RZ, PT ;  /* 0x000000ff5c00720c */ /* 0x000fe20003fc5270 */
[----:B------:R-:W-:Y:S01]  /*3fb0*/  FFMA R9, R32, R88, R5 ;  /* 0x0000005820097223 */ /* 0x000fe20000000005 */
[----:B------:R-:W-:-:S05]  /*3fc0*/  @P4 IMAD.MOV.U32 R5, RZ, RZ, R63 ;  /* 0x000000ffff054224 */ /* 0x000fca00078e003f */
[----:B------:R0:W-:Y:S01]  /*3fd0*/  @P4 STG.E desc[UR36][R4.64+0x40], R9 ;  /* 0x0000400904004986 */ /* 0x0001e2000c101924 */
[----:B------:R-:W-:-:S13]  /*3fe0*/  ISETP.GT.AND P4, PT, R3, 0x80, P6 ;  /* 0x000000800300780c */ /* 0x000fda0003784270 */
[----:B0-----:R-:W-:Y:S05]  /*3ff0*/  @!P4 BRA `(.L_x_113) ;  /* 0x000000000004c947 */ /* 0x001fea0003800000 */
[----:B------:R0:W5:Y:S02]  /*4000*/  LDG.E.LTC128B R69, desc[UR36][R12.64+0x44] ;  /* 0x000044240c457981 */ /* 0x000164000c1e1920 */
.L_x_113:
[----:B------:R-:W-:Y:S05]  /*4010*/  BSYNC B1 ;  /* 0x0000000000017941 */ /* 0x000fea0003800000 */
.L_x_112:
        /* <DEDUP_REMOVED lines=8> */
[----:B0-----:R-:W-:Y:S05]  /*40a0*/  @!P4 BRA `(.L_x_115) ;  /* 0x000000000004c947 */ /* 0x001fea0003800000 */
[----:B------:R0:W5:Y:S02]  /*40b0*/  LDG.E.LTC128B R69, desc[UR36][R56.64+0x40] ;  /* 0x0000402438457981 */ /* 0x000164000c1e1920 */
.L_x_115:
[----:B------:R-:W-:Y:S05]  /*40c0*/  BSYNC B1 ;  /* 0x0000000000017941 */ /* 0x000fea0003800000 */
.L_x_114:
[----:B-----5:R-:W-:Y:S01]  /*40d0*/  FMUL R5, R69, R90 ;  /* 0x0000005a45057220 */ /* 0x020fe20000400000 */
[----:B------:R-:W-:Y:S01]  /*40e0*/  @P4 IMAD.MOV.U32 R4, RZ, RZ, R6 ;  /* 0x000000ffff044224 */ /* 0x000fe200078e0006 */
[----:B------:R-:W-:Y:S02]  /*40f0*/  BSSY B1, `(.L_x_116) ;  /* 0x0000007000017945 */ /* 0x000fe40003800000 */
[----:B------:R-:W-:Y:S01]  /*4100*/  FFMA R9, R34, R88, R5 ;  /* 0x0000005822097223 */ /* 0x000fe20000000005 */
[----:B------:R-:W-:-:S05]  /*4110*/  @P4 IMAD.MOV.U32 R5, RZ, RZ, R7 ;  /* 0x000000ffff054224 */ /* 0x000fca00078e0007 */
[----:B------:R0:W-:Y:S01]  /*4120*/  @P4 STG.E desc[UR36][R4.64+0x40], R9 ;  /* 0x0000400904004986 */ /* 0x0001e2000c101924 */
[----:B------:R-:W-:-:S13]  /*4130*/  ISETP.GT.AND P4, PT, R3, 0x88, P6 ;  /* 0x000000880300780c */ /* 0x000fda0003784270 */
[----:B0-----:R-:W-:Y:S05]  /*4140*/  @!P4 BRA `(.L_x_117) ;  /* 0x000000000004c947 */ /* 0x001fea0003800000 */
[----:B------:R0:W5:Y:S02]  /*4150*/  LDG.E.LTC128B R69, desc[UR36][R56.64+0x44] ;  /* 0x0000442438457981 */ /* 0x000164000c1e1920 */
.L_x_117:
[----:B------:R-:W-:Y:S05]  /*4160*/  BSYNC B1 ;  /* 0x0000000000017941 */ /* 0x000fea0003800000 */
.L_x_116:
        /* <DEDUP_REMOVED lines=10> */
.L_x_119:
[----:B------:R-:W-:Y:S05]  /*4210*/  BSYNC B1 ;  /* 0x0000000000017941 */ /* 0x000fea0003800000 */
.L_x_118:
        /* <DEDUP_REMOVED lines=10> */
.L_x_121:
[----:B------:R-:W-:Y:S05]  /*42c0*/  BSYNC B1 ;  /* 0x0000000000017941 */ /* 0x000fea0003800000 */
.L_x_120:
        /* <DEDUP_REMOVED lines=10> */
.L_x_123:
[----:B------:R-:W-:Y:S05]  /*4370*/  BSYNC B1 ;  /* 0x0000000000017941 */ /* 0x000fea0003800000 */
.L_x_122:
[----:B-----5:R-:W-:Y:S01]  /*4380*/  FMUL R5, R69, R90 ;  /* 0x0000005a45057220 */ /* 0x020fe20000400000 */
[----:B------:R-:W-:Y:S01]  /*4390*/  @P4 MOV R4, R6 ;  /* 0x0000000600044202 */ /* 0x000fe20000000f00 */
[----:B------:R-:W-:Y:S02]  /*43a0*/  BSSY B1, `(.L_x_124) ;  /* 0x0000007000017945 */ /* 0x000fe40003800000 */
[----:B------:R-:W-:Y:S01]  /*43b0*/  FFMA R9, R38, R88, R5 ;  /* 0x0000005826097223 */ /* 0x000fe20000000005 */
[----:B------:R-:W-:-:S05]  /*43c0*/  @P4 IMAD.MOV.U32 R5, RZ, RZ, R7 ;  /* 0x000000ffff054224 */ /* 0x000fca00078e0007 */
[----:B------:R0:W-:Y:S01]  /*43d0*/  @P4 STG.E desc[UR36][R4.64+0x60], R9 ;  /* 0x0000600904004986 */ /* 0x0001e2000c101924 */
[----:B------:R-:W-:-:S13]  /*43e0*/  ISETP.GT.AND P4, PT, R3, 0x88, P6 ;  /* 0x000000880300780c */ /* 0x000fda0003784270 */
[----:B0-----:R-:W-:Y:S05]  /*43f0*/  @!P4 BRA `(.L_x_125) ;  /* 0x000000000004c947 */ /* 0x001fea0003800000 */
[----:B------:R0:W5:Y:S02]  /*4400*/  LDG.E.LTC128B R69, desc[UR36][R56.64+0x64] ;  /* 0x0000642438457981 */ /* 0x000164000c1e1920 */
.L_x_125:
[----:B------:R-:W-:Y:S05]  /*4410*/  BSYNC B1 ;  /* 0x0000000000017941 */ /* 0x000fea0003800000 */
.L_x_124:
        /* <DEDUP_REMOVED lines=10> */
.L_x_127:
[----:B------:R-:W-:Y:S05]  /*44c0*/  BSYNC B1 ;  /* 0x0000000000017941 */ /* 0x000fea0003800000 */
.L_x_126:
        /* <DEDUP_REMOVED lines=10> */
.L_x_129:
[----:B------:R-:W-:Y:S05]  /*4570*/  BSYNC B1 ;  /* 0x0000000000017941 */ /* 0x000fea0003800000 */
.L_x_128:
        /* <DEDUP_REMOVED lines=10> */
.L_x_131:
[----:B------:R-:W-:Y:S05]  /*4620*/  BSYNC B1 ;  /* 0x0000000000017941 */ /* 0x000fea0003800000 */
.L_x_130:
        /* <DEDUP_REMOVED lines=9> */
.L_x_133:
[----:B------:R-:W-:Y:S05]  /*46c0*/  BSYNC B1 ;  /* 0x0000000000017941 */ /* 0x000fea0003800000 */
.L_x_132:
        /* <DEDUP_REMOVED lines=10> */
.L_x_135:
[----:B------:R-:W-:Y:S05]  /*4770*/  BSYNC B1 ;  /* 0x0000000000017941 */ /* 0x000fea0003800000 */
.L_x_134:
        /* <DEDUP_REMOVED lines=9> */
.L_x_137:
[----:B------:R-:W-:Y:S05]  /*4810*/  BSYNC B1 ;  /* 0x0000000000017941 */ /* 0x000fea0003800000 */
.L_x_136:
        /* <DEDUP_REMOVED lines=9> */
.L_x_139:
[----:B------:R-:W-:Y:S05]  /*48b0*/  BSYNC B1 ;  /* 0x0000000000017941 */ /* 0x000fea0003800000 */
.L_x_138:
        /* <DEDUP_REMOVED lines=9> */
.L_x_141:
[----:B------:R-:W-:Y:S05]  /*4950*/  BSYNC B1 ;  /* 0x0000000000017941 */ /* 0x000fea0003800000 */
.L_x_140:
[----:B0----5:R-:W-:Y:S01]  /*4960*/  FMUL R4, R69, R90 ;  /* 0x0000005a45047220 */ /* 0x021fe20000400000 */
        /* <DEDUP_REMOVED lines=8> */
.L_x_143:
[----:B------:R-:W-:Y:S05]  /*49f0*/  BSYNC B1 ;  /* 0x0000000000017941 */ /* 0x000fea0003800000 */
.L_x_142:
        /* <DEDUP_REMOVED lines=9> */
.L_x_145:
[----:B------:R-:W-:Y:S05]  /*4a90*/  BSYNC B1 ;  /* 0x0000000000017941 */ /* 0x000fea0003800000 */
.L_x_144:
        /* <DEDUP_REMOVED lines=9> */
.L_x_147:
[----:B------:R-:W-:Y:S05]  /*4b30*/  BSYNC B1 ;  /* 0x0000000000017941 */ /* 0x000fea0003800000 */
.L_x_146:
[----:B0----5:R-:W-:Y:S01]  /*4b40*/  FMUL R5, R69, R90 ;  /* 0x0000005a45057220 */ /* 0x021fe20000400000 */
[----:B------:R-:W-:Y:S01]  /*4b50*/  @P3 MOV R4, R6 ;  /* 0x0000000600043202 */ /* 0x000fe20000000f00 */
[----:B------:R-:W-:Y:S01]  /*4b60*/  BSSY B1, `(.L_x_148) ;  /* 0x0000007000017945 */ /* 0x000fe20003800000 */
[----:B------:R-:W-:Y:S01]  /*4b70*/  ISETP.GT.AND P2, PT, R3, 0x88, P2 ;  /* 0x000000880300780c */ /* 0x000fe20001744270 */
[----:B------:R-:W-:Y:S01]  /*4b80*/  FFMA R9, R50, R88, R5 ;  /* 0x0000005832097223 */ /* 0x000fe20000000005 */
[----:B------:R-:W-:-:S05]  /*4b90*/  @P3 IMAD.MOV.U32 R5, RZ, RZ, R7 ;  /* 0x000000ffff053224 */ /* 0x000fca00078e0007 */
[----:B------:R0:W-:Y:S06]  /*4ba0*/  @P3 STG.E desc[UR36][R4.64+0xc0], R9 ;  /* 0x0000c00904003986 */ /* 0x0001ec000c101924 */
[----:B------:R-:W-:Y:S05]  /*4bb0*/  @!P2 BRA `(.L_x_149) ;  /* 0x000000000004a947 */ /* 0x000fea0003800000 */
[----:B------:R0:W5:Y:S02]  /*4bc0*/  LDG.E.LTC128B R69, desc[UR36][R56.64+0xc4] ;  /* 0x0000c42438457981 */ /* 0x000164000c1e1920 */
.L_x_149:
[----:B------:R-:W-:Y:S05]  /*4bd0*/  BSYNC B1 ;  /* 0x0000000000017941 */ /* 0x000fea0003800000 */
.L_x_148:
        /* <DEDUP_REMOVED lines=9> */
.L_x_151:
[----:B------:R-:W-:Y:S05]  /*4c70*/  BSYNC B1 ;  /* 0x0000000000017941 */ /* 0x000fea0003800000 */
.L_x_150:
        /* <DEDUP_REMOVED lines=9> */
.L_x_153:
[----:B------:R-:W-:Y:S05]  /*4d10*/  BSYNC B1 ;  /* 0x0000000000017941 */ /* 0x000fea0003800000 */
.L_x_152:
[----:B0----5:R-:W-:Y:S01]  /*4d20*/  FMUL R4, R69, R90 ;  /* 0x0000005a45047220 */ /* 0x021fe20000400000 */
[----:B------:R-:W-:Y:S01]  /*4d30*/  ISETP.GT.AND P1, PT, R3, 0x88, P1 ;  /* 0x000000880300780c */ /* 0x000fe20000f24270 */
[----:B------:R-:W-:Y:S02]  /*4d40*/  BSSY B1, `(.L_x_154) ;  /* 0x0000005000017945 */ /* 0x000fe40003800000 */
[----:B------:R-:W-:-:S05]  /*4d50*/  FFMA R53, R53, R88, R4 ;  /* 0x0000005835357223 */ /* 0x000fca0000000004 */
[----:B------:R0:W-:Y:S05]  /*4d60*/  @P2 STG.E desc[UR36][R62.64+0xe4], R53 ;  /* 0x0000e4353e002986 */ /* 0x0001ea000c101924 */
[----:B------:R-:W-:Y:S05]  /*4d70*/  @!P1 BRA `(.L_x_155) ;  /* 0x0000000000049947 */ /* 0x000fea0003800000 */
[----:B------:R0:W5:Y:S02]  /*4d80*/  LDG.E.LTC128B R69, desc[UR36][R56.64+0xe0] ;  /* 0x0000e02438457981 */ /* 0x000164000c1e1920 */
.L_x_155:
[----:B------:R-:W-:Y:S05]  /*4d90*/  BSYNC B1 ;  /* 0x0000000000017941 */ /* 0x000fea0003800000 */
.L_x_154:
        /* <DEDUP_REMOVED lines=9> */
.L_x_157:
[----:B------:R-:W-:Y:S05]  /*4e30*/  BSYNC B1 ;  /* 0x0000000000017941 */ /* 0x000fea0003800000 */
.L_x_156:
[----:B0----5:R-:W-:-:S04]  /*4e40*/  FMUL R4, R69, R90 ;  /* 0x0000005a45047220 */ /* 0x021fc80000400000 */
[----:B------:R-:W-:Y:S01]  /*4e50*/  FFMA R55, R55, R88, R4 ;  /* 0x0000005837377223 */ /* 0x000fe20000000004 */
[----:B------:R-:W-:Y:S06]  /*4e60*/  @!P0 BRA `(.L_x_158) ;  /* 0x00000010007c8947 */ /* 0x000fec0003800000 */
[----:B------:R0:W-:Y:S01]  /*4e70*/  STG.E desc[UR36][R6.64+0xe4], R55 ;  /* 0x0000e43706007986 */ /* 0x0001e2000c101924 */
[----:B------:R-:W-:Y:S05]  /*4e80*/  BRA `(.L_x_158) ;  /* 0x0000001000747947 */ /* 0x000fea0003800000 */
.L_x_35:
[----:B------:R-:W-:Y:S01]  /*4e90*/  ULDC.64 UR4, c[0x0][0x5c0] ;  /* 0x0001700000047ab9 */ /* 0x000fe20000000a00 */
[-C--:B------:R-:W-:Y:S01]  /*4ea0*/  FMUL R5, R56, R88.reuse ;  /* 0x0000005838057220 */ /* 0x080fe20000400000 */
[----:B------:R-:W-:Y:S01]  /*4eb0*/  LEA R8, P1, R10, UR4, 0x2 ;  /* 0x000000040a087c11 */ /* 0x000fe2000f8210ff */
[----:B------:R-:W-:Y:S01]  /*4ec0*/  IMAD.SHL.U32 R15, R112, 0x20, RZ ;  /* 0x00000020700f7824 */ /* 0x000fe200078e00ff */
[----:B------:R-:W-:Y:S01]  /*4ed0*/  ISETP.GT.AND P2, PT, R4, 0x1, PT ;  /* 0x000000010400780c */ /* 0x000fe20003f44270 */
[-C--:B------:R-:W-:Y:S01]  /*4ee0*/  FMUL R57, R57, R88.reuse ;  /* 0x0000005839397220 */ /* 0x080fe20000400000 */
[----:B------:R-:W-:Y:S01]  /*4ef0*/  LEA.HI.X R9, R10, UR5, R91, 0x2, P1 ;  /* 0x000000050a097c11 */ /* 0x000fe200088f145b */
[C---:B------:R-:W-:Y:S01]  /*4f00*/  IMAD.SHL.U32 R89, R112.reuse, 0x200, RZ ;  /* 0x0000020070597824 */ /* 0x040fe200078e00ff */
[----:B------:R-:W-:Y:S01]  /*4f10*/  ISETP.GT.AND P1, PT, R3, RZ, P2 ;  /* 0x000000ff0300720c */ /* 0x000fe20001724270 */
[----:B------:R-:W-:Y:S01]  /*4f20*/  FMUL R59, R59, R88 ;  /* 0x000000583b3b7220 */ /* 0x000fe20000400000 */
[--C-:B------:R-:W-:Y:S01]  /*4f30*/  SHF.L.U64.HI R7, R112, 0x5, R113.reuse ;  /* 0x0000000570077819 */ /* 0x100fe20000010271 */
[----:B------:R0:W-:Y:S01]  /*4f40*/  @P0 STG.E desc[UR36][R8.64], R5 ;  /* 0x0000000508000986 */ /* 0x0001e2000c101924 */
[----:B------:R-:W-:Y:S01]  /*4f50*/  IADD3 R10, P0, R15, R8, RZ ;  /* 0x000000080f0a7210 */ /* 0x000fe20007f1e0ff */
[-C--:B------:R-:W-:Y:S01]  /*4f60*/  FMUL R13, R58, R88.reuse ;  /* 0x000000583a0d7220 */ /* 0x080fe20000400000 */
[----:B------:R-:W-:Y:S01]  /*4f70*/  SHF.L.U64.HI R113, R112, 0x9, R113 ;  /* 0x0000000970717819 */ /* 0x000fe20000010271 */
[-C--:B------:R-:W-:Y:S01]  /*4f80*/  FMUL R61, R61, R88.reuse ;  /* 0x000000583d3d7220 */ /* 0x080fe20000400000 */
[C---:B------:R-:W-:Y:S01]  /*4f90*/  ISETP.GT.AND P5, PT, R4.reuse, 0x8, PT ;  /* 0x000000080400780c */ /* 0x040fe20003fa4270 */
[----:B------:R-:W-:Y:S01]  /*4fa0*/  IMAD.X R11, R7, 0x1, R9, P0 ;  /* 0x00000001070b7824 */ /* 0x000fe200000e0609 */
[----:B------:R-:W-:Y:S01]  /*4fb0*/  ISETP.GT.AND P0, PT, R3, 0x8, P2 ;  /* 0x000000080300780c */ /* 0x000fe20001704270 */
[----:B------:R-:W-:Y:S01]  /*4fc0*/  FMUL R63, R63, R88 ;  /* 0x000000583f3f7220 */ /* 0x000fe20000400000 */
[----:B------:R-:W-:Y:S01]  /*4fd0*/  ISETP.GT.AND P4, PT, R4, 0x9, PT ;  /* 0x000000090400780c */ /* 0x000fe20003f84270 */
[----:B------:R-:W-:Y:S01]  /*4fe0*/  @P1 STG.E desc[UR36][R8.64+0x4], R57 ;  /* 0x0000043908001986 */ /* 0x000fe2000c101924 */
[----:B------:R-:W-:Y:S01]  /*4ff0*/  IADD3 R6, P1, P2, R89, R8, R15 ;  /* 0x0000000859067210 */ /* 0x000fe20007a3e00f */
[-C--:B0-----:R-:W-:Y:S01]  /*5000*/  FMUL R5, R60, R88.reuse ;  /* 0x000000583c057220 */ /* 0x081fe20000400000 */
[----:B------:R-:W-:Y:S01]  /*5010*/  ISETP.GT.AND P3, PT, R3, 0x8, P6 ;  /* 0x000000080300780c */ /* 0x000fe20003764270 */
[-C--:B------:R-:W-:Y:S01]  /*5020*/  FMUL R65, R65, R88.reuse ;  /* 0x0000005841417220 */ /* 0x080fe20000400000 */
[----:B------:R-:W-:Y:S01]  /*5030*/  IADD3.X R7, R113, R9, R7, P1, P2 ;  /* 0x0000000971077210 */ /* 0x000fe20000fe4407 */
[-C--:B------:R-:W-:Y:S01]  /*5040*/  FMUL R67, R67, R88.reuse ;  /* 0x0000005843437220 */ /* 0x080fe20000400000 */
[----:B------:R-:W-:Y:S01]  /*5050*/  ISETP.GT.AND P1, PT, R3, RZ, P5 ;  /* 0x000000ff0300720c */ /* 0x000fe20002f24270 */
[-C--:B------:R-:W-:Y:S01]  /*5060*/  FMUL R69, R69, R88.reuse ;  /* 0x0000005845457220 */ /* 0x080fe20000400000 */
[C---:B------:R-:W-:Y:S01]  /*5070*/  ISETP.GT.AND P2, PT, R4.reuse, 0x11, PT ;  /* 0x000000110400780c */ /* 0x040fe20003f44270 */
[----:B------:R-:W-:Y:S01]  /*5080*/  @P0 STG.E desc[UR36][R10.64+0x4], R59 ;  /* 0x0000043b0a000986 */ /* 0x000fe2000c101924 */
[----:B------:R-:W-:Y:S01]  /*5090*/  ISETP.GT.AND P0, PT, R3, RZ, P4 ;  /* 0x000000ff0300720c */ /* 0x000fe20002704270 */
[-C--:B------:R-:W-:Y:S01]  /*50a0*/  FMUL R71, R71, R88.reuse ;  /* 0x0000005847477220 */ /* 0x080fe20000400000 */
[-C--:B------:R-:W-:Y:S01]  /*50b0*/  FMUL R73, R73, R88.reuse ;  /* 0x0000005849497220 */ /* 0x080fe20000400000 */
[-C--:B------:R-:W-:Y:S01]  /*50c0*/  FMUL R75, R75, R88.reuse ;  /* 0x000000584b4b7220 */ /* 0x080fe20000400000 */
[-C--:B------:R-:W-:Y:S01]  /*50d0*/  FMUL R77, R77, R88.reuse ;  /* 0x000000584d4d7220 */ /* 0x080fe20000400000 */
[----:B------:R0:W-:Y:S01]  /*50e0*/  @P3 STG.E desc[UR36][R10.64], R13 ;  /* 0x0000000d0a003986 */ /* 0x0001e2000c101924 */
[C---:B------:R-:W-:Y:S01]  /*50f0*/  ISETP.GT.AND P3, PT, R4.reuse, 0x10, PT ;  /* 0x000000100400780c */ /* 0x040fe20003f64270 */
[-C--:B------:R-:W-:Y:S01]  /*5100*/  FMUL R79, R79, R88.reuse ;  /* 0x000000584f4f7220 */ /* 0x080fe20000400000 */
[-C--:B------:R-:W-:Y:S01]  /*5110*/  FMUL R81, R81, R88.reuse ;  /* 0x0000005851517220 */ /* 0x080fe20000400000 */
[----:B------:R1:W-:Y:S01]  /*5120*/  @P1 STG.E desc[UR36][R8.64+0x20], R5 ;  /* 0x0000200508001986 */ /* 0x0003e2000c101924 */
[----:B------:R-:W-:Y:S01]  /*5130*/  ISETP.GT.AND P1, PT, R3, 0x8, P5 ;  /* 0x000000080300780c */ /* 0x000fe20002f24270 */
[-C--:B------:R-:W-:Y:S01]  /*5140*/  FMUL R83, R83, R88.reuse ;  /* 0x0000005853537220 */ /* 0x080fe20000400000 */
[C---:B------:R-:W-:Y:S01]  /*5150*/  ISETP.GT.AND P5, PT, R4.reuse, 0x28, PT ;  /* 0x000000280400780c */ /* 0x040fe20003fa4270 */
[----:B------:R-:W-:Y:S01]  /*5160*/  @P0 STG.E desc[UR36][R8.64+0x24], R61 ;  /* 0x0000243d08000986 */ /* 0x000fe2000c101924 */
[----:B------:R-:W-:Y:S01]  /*5170*/  ISETP.GT.AND P0, PT, R3, 0x8, P4 ;  /* 0x000000080300780c */ /* 0x000fe20002704270 */
[-C--:B------:R-:W-:Y:S01]  /*5180*/  FMUL R85, R85, R88.reuse ;  /* 0x0000005855557220 */ /* 0x080fe20000400000 */
[----:B------:R-:W-:Y:S01]  /*5190*/  ISETP.GT.AND P4, PT, R4, 0x30, PT ;  /* 0x000000300400780c */ /* 0x000fe20003f84270 */
[-C--:B0-----:R-:W-:Y:S01]  /*51a0*/  FMUL R13, R62, R88.reuse ;  /* 0x000000583e0d7220 */ /* 0x081fe20000400000 */
[----:B------:R-:W-:Y:S01]  /*51b0*/  P2R R58, PR, RZ, 0x20 ;  /* 0x00000020ff3a7803 */ /* 0x000fe20000000000 */
[-C--:B------:R-:W-:Y:S01]  /*51c0*/  FMUL R57, R86, R88.reuse ;  /* 0x0000005856397220 */ /* 0x080fe20000400000 */
[-C--:B------:R-:W-:Y:S01]  /*51d0*/  FMUL R87, R87, R88.reuse ;  /* 0x0000005857577220 */ /* 0x080fe20000400000 */
[-C--:B-1----:R-:W-:Y:S01]  /*51e0*/  FMUL R5, R64, R88.reuse ;  /* 0x0000005840057220 */ /* 0x082fe20000400000 */
[-C--:B------:R-:W-:Y:S01]  /*51f0*/  FMUL R25, R25, R88.reuse ;  /* 0x0000005819197220 */ /* 0x080fe20000400000 */
[----:B------:R0:W-:Y:S01]  /*5200*/  @P1 STG.E desc[UR36][R10.64+0x20], R13 ;  /* 0x0000200d0a001986 */ /* 0x0001e2000c101924 */
[----:B------:R-:W-:Y:S01]  /*5210*/  ISETP.GT.AND P1, PT, R4, 0x19, PT ;  /* 0x000000190400780c */ /* 0x000fe20003f24270 */
[-C--:B------:R-:W-:Y:S01]  /*5220*/  FMUL R27, R27, R88.reuse ;  /* 0x000000581b1b7220 */ /* 0x080fe20000400000 */
[-C--:B------:R-:W-:Y:S01]  /*5230*/  FMUL R29, R29, R88.reuse ;  /* 0x000000581d1d7220 */ /* 0x080fe20000400000 */
[----:B------:R-:W-:Y:S01]  /*5240*/  @P0 STG.E desc[UR36][R10.64+0x24], R63 ;  /* 0x0000243f0a000986 */ /* 0x000fe2000c101924 */
[----:B------:R-:W-:Y:S01]  /*5250*/  ISETP.GT.AND P0, PT, R3, RZ, P3 ;  /* 0x000000ff0300720c */ /* 0x000fe20001f04270 */
[-C--:B------:R-:W-:Y:S01]  /*5260*/  FMUL R31, R31, R88.reuse ;  /* 0x000000581f1f7220 */ /* 0x080fe20000400000 */
[-C--:B------:R-:W-:Y:S01]  /*5270*/  FMUL R33, R33, R88.reuse ;  /* 0x0000005821217220 */ /* 0x080fe20000400000 */
[-C--:B------:R-:W-:Y:S01]  /*5280*/  FMUL R35, R35, R88.reuse ;  /* 0x0000005823237220 */ /* 0x080fe20000400000 */
[-C--:B------:R-:W-:Y:S01]  /*5290*/  FMUL R37, R37, R88.reuse ;  /* 0x0000005825257220 */ /* 0x080fe20000400000 */
[-C--:B------:R-:W-:Y:S01]  /*52a0*/  FMUL R39, R39, R88.reuse ;  /* 0x0000005827277220 */ /* 0x080fe20000400000 */
[-C--:B------:R-:W-:Y:S01]  /*52b0*/  FMUL R41, R41, R88.reuse ;  /* 0x0000005829297220 */ /* 0x080fe20000400000 */
[-C--:B0-----:R-:W-:Y:S01]  /*52c0*/  FMUL R13, R66, R88.reuse ;  /* 0x00000058420d7220 */ /* 0x081fe20000400000 */
[-C--:B------:R-:W-:Y:S01]  /*52d0*/  FMUL R43, R43, R88.reuse ;  /* 0x000000582b2b7220 */ /* 0x080fe20000400000 */
[-C--:B------:R-:W-:Y:S01]  /*52e0*/  FMUL R45, R45, R88.reuse ;  /* 0x000000582d2d7220 */ /* 0x080fe20000400000 */
[-C--:B------:R-:W-:Y:S01]  /*52f0*/  FMUL R47, R47, R88.reuse ;  /* 0x000000582f2f7220 */ /* 0x080fe20000400000 */
[-C--:B------:R-:W-:Y:S01]  /*5300*/  FMUL R49, R49, R88.reuse ;  /* 0x0000005831317220 */ /* 0x080fe20000400000 */
[-C--:B------:R-:W-:Y:S01]  /*5310*/  FMUL R51, R51, R88.reuse ;  /* 0x0000005833337220 */ /* 0x080fe20000400000 */
[----:B------:R0:W-:Y:S01]  /*5320*/  @P0 STG.E desc[UR36][R8.64+0x40], R5 ;  /* 0x0000400508000986 */ /* 0x0001e2000c101924 */
[----:B------:R-:W-:Y:S01]  /*5330*/  ISETP.GT.AND P0, PT, R3, RZ, P2 ;  /* 0x000000ff0300720c */ /* 0x000fe20001704270 */
[-C--:B------:R-:W-:Y:S01]  /*5340*/  FMUL R53, R53, R88.reuse ;  /* 0x0000005835357220 */ /* 0x080fe20000400000 */
[-C--:B------:R-:W-:Y:S01]  /*5350*/  FMUL R55, R55, R88.reuse ;  /* 0x0000005837377220 */ /* 0x080fe20000400000 */
[----:B0-----:R-:W-:-:S10]  /*5360*/  FMUL R5, R68, R88 ;  /* 0x0000005844057220 */ /* 0x001fd40000400000 */
[----:B------:R-:W-:Y:S01]  /*5370*/  @P0 STG.E desc[UR36][R8.64+0x44], R65 ;  /* 0x0000444108000986 */ /* 0x000fe2000c101924 */
[----:B------:R-:W-:Y:S02]  /*5380*/  ISETP.GT.AND P0, PT, R3, 0x8, P3 ;  /* 0x000000080300780c */ /* 0x000fe40001f04270 */
[----:B------:R-:W-:-:S04]  /*5390*/  ISETP.GT.AND P3, PT, R4, 0x29, PT ;  /* 0x000000290400780c */ /* 0x000fc80003f64270 */
[----:B------:R-:W-:-:S07]  /*53a0*/  P2R R56, PR, RZ, 0x8 ;  /* 0x00000008ff387803 */ /* 0x000fce0000000000 */
[----:B------:R0:W-:Y:S01]  /*53b0*/  @P0 STG.E desc[UR36][R10.64+0x40], R13 ;  /* 0x0000400d0a000986 */ /* 0x0001e2000c101924 */
[----:B------:R-:W-:Y:S02]  /*53c0*/  ISETP.GT.AND P0, PT, R3, 0x8, P2 ;  /* 0x000000080300780c */ /* 0x000fe40001704270 */
[----:B------:R-:W-:Y:S01]  /*53d0*/  ISETP.GT.AND P2, PT, R4, 0x18, PT ;  /* 0x000000180400780c */ /* 0x000fe20003f44270 */
[----:B0-----:R-:W-:-:S10]  /*53e0*/  FMUL R13, R70, R88 ;  /* 0x00000058460d7220 */ /* 0x001fd40000400000 */
[----:B------:R-:W-:Y:S01]  /*53f0*/  @P0 STG.E desc[UR36][R10.64+0x44], R67 ;  /* 0x000044430a000986 */ /* 0x000fe2000c101924 */
[----:B------:R-:W-:-:S13]  /*5400*/  ISETP.GT.AND P0, PT, R3, RZ, P2 ;  /* 0x000000ff0300720c */ /* 0x000fda0001704270 */
[----:B------:R0:W-:Y:S01]  /*5410*/  @P0 STG.E desc[UR36][R8.64+0x60], R5 ;  /* 0x0000600508000986 */ /* 0x0001e2000c101924 */
[----:B------:R-:W-:Y:S01]  /*5420*/  ISETP.GT.AND P0, PT, R3, RZ, P1 ;  /* 0x000000ff0300720c */ /* 0x000fe20000f04270 */
[----:B0-----:R-:W-:-:S12]  /*5430*/  FMUL R5, R72, R88 ;  /* 0x0000005848057220 */ /* 0x001fd80000400000 */
[----:B------:R-:W-:Y:S01]  /*5440*/  @P0 STG.E desc[UR36][R8.64+0x64], R69 ;  /* 0x0000644508000986 */ /* 0x000fe2000c101924 */
[----:B------:R-:W-:Y:S02]  /*5450*/  ISETP.GT.AND P0, PT, R3, 0x8, P2 ;  /* 0x000000080300780c */ /* 0x000fe40001704270 */
[----:B------:R-:W-:-:S11]  /*5460*/  ISETP.GT.AND P2, PT, R4, 0x20, PT ;  /* 0x000000200400780c */ /* 0x000fd60003f44270 */
        /* <DEDUP_REMOVED lines=13> */
[----:B------:R-:W-:Y:S01]  /*5540*/  ISETP.GT.AND P0, PT, R3, 0x8, P1 ;  /* 0x000000080300780c */ /* 0x000fe20000f04270 */
[----:B0-----:R-:W-:-:S12]  /*5550*/  FMUL R13, R78, R88 ;  /* 0x000000584e0d7220 */ /* 0x001fd80000400000 */
[----:B------:R-:W-:Y:S01]  /*5560*/  @P0 STG.E desc[UR36][R10.64+0x84], R75 ;  /* 0x0000844b0a000986 */ /* 0x000fe2000c101924 */
[----:B------:R-:W-:-:S13]  /*5570*/  ISETP.GT.AND P0, PT, R3, RZ, P5 ;  /* 0x000000ff0300720c */ /* 0x000fda0002f04270 */
[----:B------:R0:W-:Y:S01]  /*5580*/  @P0 STG.E desc[UR36][R8.64+0xa0], R5 ;  /* 0x0000a00508000986 */ /* 0x0001e2000c101924 */
[----:B------:R-:W-:Y:S01]  /*5590*/  ISETP.GT.AND P0, PT, R3, RZ, P3 ;  /* 0x000000ff0300720c */ /* 0x000fe20001f04270 */
[----:B0-----:R-:W-:-:S12]  /*55a0*/  FMUL R5, R80, R88 ;  /* 0x0000005850057220 */ /* 0x001fd80000400000 */
[----:B------:R-:W-:Y:S01]  /*55b0*/  @P0 STG.E desc[UR36][R8.64+0xa4], R77 ;  /* 0x0000a44d08000986 */ /* 0x000fe2000c101924 */
[----:B------:R-:W-:-:S13]  /*55c0*/  ISETP.GT.AND P0, PT, R3, 0x8, P5 ;  /* 0x000000080300780c */ /* 0x000fda0002f04270 */
[----:B------:R0:W-:Y:S01]  /*55d0*/  @P0 STG.E desc[UR36][R10.64+0xa0], R13 ;  /* 0x0000a00d0a000986 */ /* 0x0001e2000c101924 */
[C---:B------:R-:W-:Y:S02]  /*55e0*/  ISETP.GT.AND P0, PT, R3.reuse, 0x8, P3 ;  /* 0x000000080300780c */ /* 0x040fe40001f04270 */
[----:B------:R-:W-:Y:S01]  /*55f0*/  ISETP.GT.AND P3, PT, R3, 0x8, P2 ;  /* 0x000000080300780c */ /* 0x000fe20001764270 */
[----:B0-----:R-:W-:-:S10]  /*5600*/  FMUL R13, R82, R88 ;  /* 0x00000058520d7220 */ /* 0x001fd40000400000 */
[----:B------:R-:W-:Y:S01]  /*5610*/  @P0 STG.E desc[UR36][R10.64+0xa4], R79 ;  /* 0x0000a44f0a000986 */ /* 0x000fe2000c101924 */
[----:B------:R-:W-:-:S13]  /*5620*/  ISETP.GT.AND P0, PT, R3, RZ, P4 ;  /* 0x000000ff0300720c */ /* 0x000fda0002704270 */
[----:B------:R0:W-:Y:S01]  /*5630*/  @P0 STG.E desc[UR36][R8.64+0xc0], R5 ;  /* 0x0000c00508000986 */ /* 0x0001e2000c101924 */
[----:B------:R-:W-:-:S04]  /*5640*/  ISETP.GT.AND P0, PT, R4, 0x31, PT ;  /* 0x000000310400780c */ /* 0x000fc80003f04270 */
[----:B------:R-:W-:Y:S01]  /*5650*/  ISETP.GT.AND P1, PT, R3, RZ, P0 ;  /* 0x000000ff0300720c */ /* 0x000fe20000724270 */
[----:B0-----:R-:W-:-:S12]  /*5660*/  FMUL R5, R84, R88 ;  /* 0x0000005854057220 */ /* 0x001fd80000400000 */
[----:B------:R-:W-:Y:S01]  /*5670*/  @P1 STG.E desc[UR36][R8.64+0xc4], R81 ;  /* 0x0000c45108001986 */ /* 0x000fe2000c101924 */
[----:B------:R-:W-:-:S13]  /*5680*/  ISETP.GT.AND P1, PT, R3, 0x8, P4 ;  /* 0x000000080300780c */ /* 0x000fda0002724270 */
[----:B------:R0:W-:Y:S01]  /*5690*/  @P1 STG.E desc[UR36][R10.64+0xc0], R13 ;  /* 0x0000c00d0a001986 */ /* 0x0001e2000c101924 */
[----:B------:R-:W-:-:S13]  /*56a0*/  ISETP.GT.AND P1, PT, R3, 0x8, P0 ;  /* 0x000000080300780c */ /* 0x000fda0000724270 */
[----:B------:R-:W-:Y:S01]  /*56b0*/  @P1 STG.E desc[UR36][R10.64+0xc4], R83 ;  /* 0x0000c4530a001986 */ /* 0x000fe2000c101924 */
[----:B------:R-:W-:-:S05]  /*56c0*/  IADD3 R14, P1, R89, R10, RZ ;  /* 0x0000000a590e7210 */ /* 0x000fca0007f3e0ff */
[----:B------:R-:W-:Y:S01]  /*56d0*/  IMAD.X R15, R113, 0x1, R11, P1 ;  /* 0x00000001710f7824 */ /* 0x000fe200008e060b */
[----:B------:R-:W-:-:S13]  /*56e0*/  ISETP.GT.AND P1, PT, R3, RZ, P2 ;  /* 0x000000ff0300720c */ /* 0x000fda0001724270 */
[----:B------:R1:W-:Y:S01]  /*56f0*/  @P1 STG.E desc[UR36][R8.64+0xe0], R5 ;  /* 0x0000e00508001986 */ /* 0x0003e2000c101924 */
[----:B------:R-:W-:-:S04]  /*5700*/  IADD3 R20, P1, R89, R10, RZ ;  /* 0x0000000a59147210 */ /* 0x000fc80007f3e0ff */
[----:B------:R-:W-:Y:S02]  /*5710*/  IADD3.X R21, R113, R11, RZ, P1, !PT ;  /* 0x0000000b71157210 */ /* 0x000fe40000ffe4ff */
[----:B------:R-:W-:-:S05]  /*5720*/  IADD3 R12, P1, R89, R8, RZ ;  /* 0x00000008590c7210 */ /* 0x000fca0007f3e0ff */
[----:B0-----:R-:W-:Y:S01]  /*5730*/  IMAD.X R13, R113, 0x1, R9, P1 ;  /* 0x00000001710d7824 */ /* 0x001fe200008e0609 */
[----:B------:R-:W-:Y:S01]  /*5740*/  ISETP.GT.AND P1, PT, R4, 0x39, PT ;  /* 0x000000390400780c */ /* 0x000fe20003f24270 */
[----:B-1----:R-:W-:-:S03]  /*5750*/  FMUL R5, R24, R88 ;  /* 0x0000005818057220 */ /* 0x002fc60000400000 */
[----:B------:R-:W-:-:S13]  /*5760*/  ISETP.GT.AND P5, PT, R3, RZ, P1 ;  /* 0x000000ff0300720c */ /* 0x000fda0000fa4270 */
[----:B------:R-:W-:Y:S01]  /*5770*/  @P5 STG.E desc[UR36][R8.64+0xe4], R85 ;  /* 0x0000e45508005986 */ /* 0x000fe2000c101924 */
[----:B------:R-:W-:-:S03]  /*5780*/  ISETP.GT.AND P5, PT, R4, 0x1, PT ;  /* 0x000000010400780c */ /* 0x000fc60003fa4270 */
[----:B------:R0:W-:Y:S01]  /*5790*/  @P3 STG.E desc[UR36][R10.64+0xe0], R57 ;  /* 0x0000e0390a003986 */ /* 0x0001e2000c101924 */
[C---:B------:R-:W-:Y:S02]  /*57a0*/  ISETP.GT.AND P3, PT, R3.reuse, 0x8, P1 ;  /* 0x000000080300780c */ /* 0x040fe40000f64270 */
[----:B------:R-:W-:Y:S01]  /*57b0*/  ISETP.GT.AND P5, PT, R3, 0x80, P5 ;  /* 0x000000800300780c */ /* 0x000fe20002fa4270 */
[----:B0-----:R-:W-:-:S10]  /*57c0*/  FMUL R57, R26, R88 ;  /* 0x000000581a397220 */ /* 0x001fd40000400000 */
[----:B------:R0:W-:Y:S01]  /*57d0*/  @P3 STG.E desc[UR36][R10.64+0xe4], R87 ;  /* 0x0000e4570a003986 */ /* 0x0001e2000c101924 */
[C---:B------:R-:W-:Y:S01]  /*57e0*/  ISETP.GT.AND P3, PT, R3.reuse, 0x80, P6 ;  /* 0x000000800300780c */ /* 0x040fe20003764270 */
[----:B------:R-:W-:Y:S01]  /*57f0*/  @P5 IMAD.MOV.U32 R8, RZ, RZ, R12 ;  /* 0x000000ffff085224 */ /* 0x000fe200078e000c */
[----:B------:R-:W-:Y:S01]  /*5800*/  ISETP.GT.AND P6, PT, R3, 0x88, P6 ;  /* 0x000000880300780c */ /* 0x000fe200037c4270 */
[----:B------:R-:W-:Y:S02]  /*5810*/  @P5 IMAD.MOV.U32 R9, RZ, RZ, R13 ;  /* 0x000000ffff095224 */ /* 0x000fe400078e000d */
[----:B0-----:R-:W-:-:S08]  /*5820*/  FMUL R11, R30, R88 ;  /* 0x000000581e0b7220 */ /* 0x001fd00000400000 */
[----:B------:R0:W-:Y:S01]  /*5830*/  @P3 STG.E desc[UR36][R12.64], R5 ;  /* 0x000000050c003986 */ /* 0x0001e2000c101924 */
[----:B------:R-:W-:-:S03]  /*5840*/  ISETP.NE.AND P3, PT, R56, RZ, PT ;  /* 0x000000ff3800720c */ /* 0x000fc60003f65270 */
[----:B------:R-:W-:Y:S01]  /*5850*/  @P5 STG.E desc[UR36][R8.64+0x4], R25 ;  /* 0x0000041908005986 */ /* 0x000fe2000c101924 */
[----:B------:R-:W-:-:S03]  /*5860*/  ISETP.NE.AND P5, PT, R58, RZ, PT ;  /* 0x000000ff3a00720c */ /* 0x000fc60003fa5270 */
[----:B------:R1:W-:Y:S01]  /*5870*/  @P6 STG.E desc[UR36][R14.64], R57 ;  /* 0x000000390e006986 */ /* 0x0003e2000c101924 */
[----:B------:R-:W-:Y:S01]  /*5880*/  ISETP.GT.AND P6, PT, R4, 0x1, PT ;  /* 0x000000010400780c */ /* 0x000fe20003fc4270 */
[----:B0-----:R-:W-:-:S03]  /*5890*/  FMUL R5, R28, R88 ;  /* 0x000000581c057220 */ /* 0x001fc60000400000 */
[----:B------:R-:W-:Y:S01]  /*58a0*/  ISETP.GT.AND P6, PT, R3, 0x88, P6 ;  /* 0x000000880300780c */ /* 0x000fe200037c4270 */
[----:B-1----:R-:W-:-:S12]  /*58b0*/  FMUL R15, R44, R88 ;  /* 0x000000582c0f7220 */ /* 0x002fd80000400000 */
[----:B------:R-:W-:Y:S01]  /*58c0*/  @P6 STG.E desc[UR36][R20.64+0x4], R27 ;  /* 0x0000041b14006986 */ /* 0x000fe2000c101924 */
[----:B------:R-:W-:-:S04]  /*58d0*/  ISETP.GT.AND P6, PT, R4, 0x8, PT ;  /* 0x000000080400780c */ /* 0x000fc80003fc4270 */
[----:B------:R-:W-:-:S13]  /*58e0*/  ISETP.GT.AND P6, PT, R3, 0x80, P6 ;  /* 0x000000800300780c */ /* 0x000fda00037c4270 */
[----:B------:R-:W-:Y:S02]  /*58f0*/  @P6 IMAD.MOV.U32 R8, RZ, RZ, R12 ;  /* 0x000000ffff086224 */ /* 0x000fe400078e000c */
[----:B------:R-:W-:-:S05]  /*5900*/  @P6 IMAD.MOV.U32 R9, RZ, RZ, R13 ;  /* 0x000000ffff096224 */ /* 0x000fca00078e000d */
[----:B------:R0:W-:Y:S01]  /*5910*/  @P6 STG.E desc[UR36][R8.64+0x20], R5 ;  /* 0x0000200508006986 */ /* 0x0001e2000c101924 */
[----:B------:R-:W-:-:S04]  /*5920*/  ISETP.GT.AND P6, PT, R4, 0x9, PT ;  /* 0x000000090400780c */ /* 0x000fc80003fc4270 */
[----:B------:R-:W-:Y:S01]  /*5930*/  ISETP.GT.AND P6, PT, R3, 0x80, P6 ;  /* 0x000000800300780c */ /* 0x000fe200037c4270 */
[----:B0-----:R-:W-:-:S12]  /*5940*/  FMUL R5, R32, R88 ;  /* 0x0000005820057220 */ /* 0x001fd80000400000 */
[----:B------:R-:W-:Y:S02]  /*5950*/  @P6 IMAD.MOV.U32 R8, RZ, RZ, R12 ;  /* 0x000000ffff086224 */ /* 0x000fe400078e000c */
[----:B------:R-:W-:-:S05]  /*5960*/  @P6 IMAD.MOV.U32 R9, RZ, RZ, R13 ;  /* 0x000000ffff096224 */ /* 0x000fca00078e000d */
[----:B------:R-:W-:Y:S01]  /*5970*/  @P6 STG.E desc[UR36][R8.64+0x24], R29 ;  /* 0x0000241d08006986 */ /* 0x000fe2000c101924 */
[----:B------:R-:W-:-:S04]  /*5980*/  ISETP.GT.AND P6, PT, R4, 0x8, PT ;  /* 0x000000080400780c */ /* 0x000fc80003fc4270 */
[----:B------:R-:W-:-:S13]  /*5990*/  ISETP.GT.AND P6, PT, R3, 0x88, P6 ;  /* 0x000000880300780c */ /* 0x000fda00037c4270 */
[----:B------:R0:W-:Y:S01]  /*59a0*/  @P6 STG.E desc[UR36][R6.64+0x20], R11 ;  /* 0x0000200b06006986 */ /* 0x0001e2000c101924 */
[----:B------:R-:W-:-:S04]  /*59b0*/  ISETP.GT.AND P6, PT, R4, 0x9, PT ;  /* 0x000000090400780c */ /* 0x000fc80003fc4270 */
[----:B------:R-:W-:Y:S01]  /*59c0*/  ISETP.GT.AND P6, PT, R3, 0x88, P6 ;  /* 0x000000880300780c */ /* 0x000fe200037c4270 */
[----:B0-----:R-:W-:-:S12]  /*59d0*/  FMUL R11, R34, R88 ;  /* 0x00000058220b7220 */ /* 0x001fd80000400000 */
        /* <DEDUP_REMOVED lines=21> */
[----:B------:R-:W-:Y:S01]  /*5b30*/  @P6 MOV R8, R12 ;  /* 0x0000000c00086202 */ /* 0x000fe20000000f00 */
        /* <DEDUP_REMOVED lines=21> */
[----:B------:R-:W-:-:S13]  /*5c90*/  ISETP.GT.AND P6, PT, R3, 0x80, P6 ;  /* 0x000000800300780c */ /* 0x000fda00037c4270 */
[----:B0-----:R-:W-:Y:S02]  /*5ca0*/  @P6 IMAD.MOV.U32 R8, RZ, RZ, R12 ;  /* 0x000000ffff086224 */ /* 0x001fe400078e000c */
[----:B------:R-:W-:-:S05]  /*5cb0*/  @P6 IMAD.MOV.U32 R9, RZ, RZ, R13 ;  /* 0x000000ffff096224 */ /* 0x000fca00078e000d */
[----:B------:R0:W-:Y:S01]  /*5cc0*/  @P6 STG.E desc[UR36][R8.64+0x84], R41 ;  /* 0x0000842908006986 */ /* 0x0001e2000c101924 */
[----:B------:R-:W-:-:S04]  /*5cd0*/  ISETP.GT.AND P6, PT, R4, 0x20, PT ;  /* 0x000000200400780c */ /* 0x000fc80003fc4270 */
[----:B------:R-:W-:Y:S01]  /*5ce0*/  ISETP.GT.AND P6, PT, R3, 0x88, P6 ;  /* 0x000000880300780c */ /* 0x000fe200037c4270 */
[----:B0-----:R-:W-:-:S12]  /*5cf0*/  FMUL R9, R46, R88 ;  /* 0x000000582e097220 */ /* 0x001fd80000400000 */
[----:B------:R0:W-:Y:S01]  /*5d00*/  @P6 STG.E desc[UR36][R6.64+0x80], R11 ;  /* 0x0000800b06006986 */ /* 0x0001e2000c101924 */
[----:B------:R-:W-:-:S04]  /*5d10*/  ISETP.GT.AND P6, PT, R4, 0x21, PT ;  /* 0x000000210400780c */ /* 0x000fc80003fc4270 */
[----:B------:R-:W-:Y:S01]  /*5d20*/  ISETP.GT.AND P6, PT, R3, 0x88, P6 ;  /* 0x000000880300780c */ /* 0x000fe200037c4270 */
[----:B0-----:R-:W-:-:S12]  /*5d30*/  FMUL R11, R48, R88 ;  /* 0x00000058300b7220 */ /* 0x001fd80000400000 */
[----:B------:R-:W-:Y:S02]  /*5d40*/  @P6 IMAD.MOV.U32 R4, RZ, RZ, R6 ;  /* 0x000000ffff046224 */ /* 0x000fe400078e0006 */
[----:B------:R-:W-:-:S05]  /*5d50*/  @P6 IMAD.MOV.U32 R5, RZ, RZ, R7 ;  /* 0x000000ffff056224 */ /* 0x000fca00078e0007 */
[----:B------:R0:W-:Y:S01]  /*5d60*/  @P6 STG.E desc[UR36][R4.64+0x84], R43 ;  /* 0x0000842b04006986 */ /* 0x0001e2000c101924 */
[C---:B------:R-:W-:Y:S02]  /*5d70*/  ISETP.GT.AND P6, PT, R3.reuse, 0x80, P5 ;  /* 0x000000800300780c */ /* 0x040fe40002fc4270 */
[----:B------:R-:W-:-:S11]  /*5d80*/  ISETP.GT.AND P5, PT, R3, 0x88, P5 ;  /* 0x000000880300780c */ /* 0x000fd60002fa4270 */
[----:B0-----:R-:W-:Y:S02]  /*5d90*/  @P6 IMAD.MOV.U32 R4, RZ, RZ, R12 ;  /* 0x000000ffff046224 */ /* 0x001fe400078e000c */
[----:B------:R-:W-:-:S05]  /*5da0*/  @P6 IMAD.MOV.U32 R5, RZ, RZ, R13 ;  /* 0x000000ffff056224 */ /* 0x000fca00078e000d */
[----:B------:R0:W-:Y:S01]  /*5db0*/  @P6 STG.E desc[UR36][R4.64+0xa0], R15 ;  /* 0x0000a00f04006986 */ /* 0x0001e2000c101924 */
[C---:B------:R-:W-:Y:S02]  /*5dc0*/  ISETP.GT.AND P6, PT, R3.reuse, 0x80, P3 ;  /* 0x000000800300780c */ /* 0x040fe40001fc4270 */
[----:B------:R-:W-:-:S11]  /*5dd0*/  ISETP.GT.AND P3, PT, R3, 0x88, P3 ;  /* 0x000000880300780c */ /* 0x000fd60001f64270 */
[----:B0-----:R-:W-:Y:S01]  /*5de0*/  @P6 MOV R4, R12 ;  /* 0x0000000c00046202 */ /* 0x001fe20000000f00 */
[----:B------:R-:W-:-:S05]  /*5df0*/  @P6 IMAD.MOV.U32 R5, RZ, RZ, R13 ;  /* 0x000000ffff056224 */ /* 0x000fca00078e000d */
[----:B------:R0:W-:Y:S02]  /*5e00*/  @P6 STG.E desc[UR36][R4.64+0xa4], R45 ;  /* 0x0000a42d04006986 */ /* 0x0001e4000c101924 */
[----:B0-----:R-:W-:Y:S02]  /*5e10*/  @P5 IMAD.MOV.U32 R4, RZ, RZ, R6 ;  /* 0x000000ffff045224 */ /* 0x001fe400078e0006 */
[----:B------:R-:W-:-:S05]  /*5e20*/  @P5 IMAD.MOV.U32 R5, RZ, RZ, R7 ;  /* 0x000000ffff055224 */ /* 0x000fca00078e0007 */
[----:B------:R0:W-:Y:S01]  /*5e30*/  @P5 STG.E desc[UR36][R4.64+0xa0], R9 ;  /* 0x0000a00904005986 */ /* 0x0001e2000c101924 */
[C---:B------:R-:W-:Y:S02]  /*5e40*/  ISETP.GT.AND P5, PT, R3.reuse, 0x80, P4 ;  /* 0x000000800300780c */ /* 0x040fe400027a4270 */
[----:B------:R-:W-:Y:S01]  /*5e50*/  ISETP.GT.AND P4, PT, R3, 0x88, P4 ;  /* 0x000000880300780c */ /* 0x000fe20002784270 */
[----:B0-----:R-:W-:Y:S02]  /*5e60*/  @P3 IMAD.MOV.U32 R4, RZ, RZ, R6 ;  /* 0x000000ffff043224 */ /* 0x001fe400078e0006 */
[----:B------:R-:W-:Y:S01]  /*5e70*/  FMUL R9, R52, R88 ;  /* 0x0000005834097220 */ /* 0x000fe20000400000 */
[----:B------:R-:W-:-:S05]  /*5e80*/  @P3 IMAD.MOV.U32 R5, RZ, RZ, R7 ;  /* 0x000000ffff053224 */ /* 0x000fca00078e0007 */
[----:B------:R0:W-:Y:S01]  /*5e90*/  @P3 STG.E desc[UR36][R4.64+0xa4], R47 ;  /* 0x0000a42f04003986 */ /* 0x0001e2000c101924 */
[C---:B------:R-:W-:Y:S02]  /*5ea0*/  ISETP.GT.AND P3, PT, R3.reuse, 0x80, P0 ;  /* 0x000000800300780c */ /* 0x040fe40000764270 */
[----:B------:R-:W-:Y:S01]  /*5eb0*/  ISETP.GT.AND P0, PT, R3, 0x88, P0 ;  /* 0x000000880300780c */ /* 0x000fe20000704270 */
        /* <DEDUP_REMOVED lines=11> */
[----:B------:R-:W-:Y:S01]  /*5f70*/  FMUL R3, R50, R88 ;  /* 0x0000005832037220 */ /* 0x000fe20000400000 */
[----:B0-----:R-:W-:Y:S02]  /*5f80*/  @P4 IMAD.MOV.U32 R4, RZ, RZ, R6 ;  /* 0x000000ffff044224 */ /* 0x001fe400078e0006 */
[----:B------:R-:W-:-:S05]  /*5f90*/  @P4 IMAD.MOV.U32 R5, RZ, RZ, R7 ;  /* 0x000000ffff054224 */ /* 0x000fca00078e0007 */
[----:B------:R0:W-:Y:S02]  /*5fa0*/  @P4 STG.E desc[UR36][R4.64+0xc0], R3 ;  /* 0x0000c00304004986 */ /* 0x0001e4000c101924 */
[----:B0-----:R-:W-:Y:S01]  /*5fb0*/  @P0 MOV R4, R6 ;  /* 0x0000000600040202 */ /* 0x001fe20000000f00 */
[----:B------:R-:W-:-:S05]  /*5fc0*/  @P0 IMAD.MOV.U32 R5, RZ, RZ, R7 ;  /* 0x000000ffff050224 */ /* 0x000fca00078e0007 */
[----:B------:R0:W-:Y:S02]  /*5fd0*/  @P0 STG.E desc[UR36][R4.64+0xc4], R51 ;  /* 0x0000c43304000986 */ /* 0x0001e4000c101924 */
[----:B0-----:R-:W-:Y:S02]  /*5fe0*/  @P5 IMAD.MOV.U32 R4, RZ, RZ, R12 ;  /* 0x000000ffff045224 */ /* 0x001fe400078e000c */
[----:B------:R-:W-:-:S05]  /*5ff0*/  @P5 IMAD.MOV.U32 R5, RZ, RZ, R13 ;  /* 0x000000ffff055224 */ /* 0x000fca00078e000d */
[----:B------:R0:W-:Y:S04]  /*6000*/  @P5 STG.E desc[UR36][R4.64+0xe0], R9 ;  /* 0x0000e00904005986 */ /* 0x0001e8000c101924 */
[----:B------:R1:W-:Y:S01]  /*6010*/  @P3 STG.E desc[UR36][R12.64+0xe4], R53 ;  /* 0x0000e4350c003986 */ /* 0x0003e2000c101924 */
[----:B0-----:R-:W-:Y:S02]  /*6020*/  @P2 IMAD.MOV.U32 R4, RZ, RZ, R6 ;  /* 0x000000ffff042224 */ /* 0x001fe400078e0006 */
[----:B------:R-:W-:-:S05]  /*6030*/  @P2 IMAD.MOV.U32 R5, RZ, RZ, R7 ;  /* 0x000000ffff052224 */ /* 0x000fca00078e0007 */
[----:B------:R1:W-:Y:S04]  /*6040*/  @P2 STG.E desc[UR36][R4.64+0xe0], R11 ;  /* 0x0000e00b04002986 */ /* 0x0003e8000c101924 */
[----:B------:R1:W-:Y:S02]  /*6050*/  @P1 STG.E desc[UR36][R6.64+0xe4], R55 ;  /* 0x0000e43706001986 */ /* 0x0003e4000c101924 */
.L_x_158:
[----:B------:R-:W-:Y:S05]  /*6060*/  BSYNC B0 ;  /* 0x0000000000007941 */ /* 0x000fea0003800000 */
.L_x_34:
[----:B------:R-:W-:Y:S01]  /*6070*/  ULDC UR4, c[0x0][0xc] ;  /* 0x0000030000047ab9 */ /* 0x000fe20000000800 */
[----:B------:R-:W-:Y:S01]  /*6080*/  ULDC UR5, c[0x0][0x10] ;  /* 0x0000040000057ab9 */ /* 0x000fe20000000800 */
[----:B------:R-:W2:Y:S01]  /*6090*/  LDC R3, c[0x0][0x14] ;  /* 0x00000500ff037b82 */ /* 0x000ea20000000800 */
[----:B------:R-:W-:Y:S01]  /*60a0*/  UIMAD.WIDE.U32 UR4, UR4, UR5, URZ ;  /* 0x00000005040472a5 */ /* 0x000fe2000f8e003f */
[----:B------:R-:W-:Y:S02]  /*60b0*/  IMAD.MOV.U32 R92, RZ, RZ, -0x1 ;  /* 0xffffffffff5c7424 */ /* 0x000fe400078e00ff */
[----:B------:R-:W-:-:S03]  /*60c0*/  IMAD.MOV.U32 R89, RZ, RZ, -0x1 ;  /* 0xffffffffff597424 */ /* 0x000fc600078e00ff */
[----:B--2---:R-:W-:-:S04]  /*60d0*/  IMAD.WIDE.U32 R16, R3, UR4, R16 ;  /* 0x0000000403107c25 */ /* 0x004fc8000f8e0010 */
[----:B------:R-:W-:Y:S01]  /*60e0*/  IMAD R3, R3, UR5, RZ ;  /* 0x0000000503037c24 */ /* 0x000fe2000f8e02ff */
[----:B------:R-:W-:Y:S02]  /*60f0*/  ULDC.64 UR4, c[0x0][0x650] ;  /* 0x0001940000047ab9 */ /* 0x000fe40000000a00 */
[----:B------:R-:W-:Y:S01]  /*6100*/  ISETP.GE.U32.AND P0, PT, R16, UR4, PT ;  /* 0x0000000410007c0c */ /* 0x000fe2000bf06070 */
[--C-:B------:R-:W-:Y:S01]  /*6110*/  IMAD.IADD R17, R17, 0x1, R3.reuse ;  /* 0x0000000111117824 */ /* 0x100fe200078e0203 */
[----:B------:R-:W-:-:S04]  /*6120*/  PRMT R3, RZ, 0x7610, R3 ;  /* 0x00007610ff037816 */ /* 0x000fc80000000003 */
[----:B------:R-:W-:-:S13]  /*6130*/  ISETP.GE.U32.AND.EX P0, PT, R17, UR5, PT, P0 ;  /* 0x0000000511007c0c */ /* 0x000fda000bf06100 */
[----:B------:R-:W-:Y:S05]  /*6140*/  @P0 BRA `(.L_x_159) ;  /* 0x0000000400640947 */ /* 0x000fea0003800000 */
[----:B-1----:R-:W1:Y:S01]  /*6150*/  S2R R12, SR_CTAID.X ;  /* 0x00000000000c7919 */ /* 0x002e620000002500 */
[----:B---3--:R-:W2:Y:S01]  /*6160*/  LDC.64 R10, c[0x0][0x628] ;  /* 0x00018a00ff0a7b82 */ /* 0x008ea20000000a00 */
[----:B------:R-:W-:Y:S01]  /*6170*/  ULDC UR4, c[0x0][0x150] ;  /* 0x0000540000047ab9 */ /* 0x000fe20000000800 */
[----:B------:R-:W-:Y:S01]  /*6180*/  IMAD.MOV.U32 R8, RZ, RZ, R16 ;  /* 0x000000ffff087224 */ /* 0x000fe200078e0010 */
[----:B------:R-:W3:Y:S01]  /*6190*/  S2R R24, SR_CTAID.Y ;  /* 0x0000000000187919 */ /* 0x000ee20000002600 */
[----:B------:R-:W-:-:S04]  /*61a0*/  IMAD.MOV.U32 R9, RZ, RZ, R17 ;  /* 0x000000ffff097224 */ /* 0x000fc800078e0011 */
[----:B------:R-:W0:Y:S08]  /*61b0*/  LDC R21, c[0x0][0x144] ;  /* 0x00005100ff157b82 */ /* 0x000e300000000800 */
[----:B------:R-:W0:Y:S08]  /*61c0*/  LDC R0, c[0x0][0x630] ;  /* 0x00018c00ff007b82 */ /* 0x000e300000000800 */
[----:B------:R-:W0:Y:S01]  /*61d0*/  LDC.64 R14, c[0x0][0x620] ;  /* 0x00018800ff0e7b82 */ /* 0x000e220000000a00 */
[----:B--2---:R-:W-:-:S04]  /*61e0*/  ISETP.NE.U32.AND P0, PT, R10, RZ, PT ;  /* 0x000000ff0a00720c */ /* 0x004fc80003f05070 */
[----:B------:R-:W-:Y:S02]  /*61f0*/  ISETP.NE.AND.EX P0, PT, R11, RZ, PT, P0 ;  /* 0x000000ff0b00720c */ /* 0x000fe40003f05300 */
[----:B-1----:R-:W-:-:S05]  /*6200*/  I2FP.F32.U32 R3, R12 ;  /* 0x0000000c00037245 */ /* 0x002fca0000201000 */
[----:B------:R-:W-:-:S04]  /*6210*/  FMUL R3, R3, UR4 ;  /* 0x0000000403037c20 */ /* 0x000fc80008400000 */
[----:B------:R1:W2:Y:S02]  /*6220*/  F2I.U32.TRUNC.NTZ R20, R3 ;  /* 0x0000000300147305 */ /* 0x0002a4000020f000 */
[----:B---3--:R-:W-:Y:S05]  /*6230*/  @!P0 BRA `(.L_x_160) ;  /* 0x0000000000288947 */ /* 0x008fea0003800000 */
[----:B-1----:R-:W1:Y:S02]  /*6240*/  LDC R3, c[0x0][0x634] ;  /* 0x00018d00ff037b82 */ /* 0x002e640000000800 */
[----:B-1----:R-:W-:-:S05]  /*6250*/  IADD3 R3, P0, R16, R3, RZ ;  /* 0x0000000310037210 */ /* 0x002fca0007f1e0ff */
[----:B------:R-:W-:-:S04]  /*6260*/  IMAD.X R13, RZ, RZ, R17, P0 ;  /* 0x000000ffff0d7224 */ /* 0x000fc800000e0611 */
[----:B------:R-:W-:-:S04]  /*6270*/  IMAD.WIDE.U32 R4, R13, R10, RZ ;  /* 0x0000000a0d047225 */ /* 0x000fc800078e00ff */
[----:B0-----:R-:W-:-:S04]  /*6280*/  IMAD.WIDE.U32 R6, P0, R3, R11, R4 ;  /* 0x0000000b03067225 */ /* 0x001fc80007800004 */
[----:B------:R-:W-:Y:S01]  /*6290*/  IMAD.WIDE.U32 R4, R3, R10, RZ ;  /* 0x0000000a03047225 */ /* 0x000fe200078e00ff */
[----:B------:R-:W-:-:S03]  /*62a0*/  IADD3.X R9, RZ, RZ, RZ, P0, !PT ;  /* 0x000000ffff097210 */ /* 0x000fc600007fe4ff */
[----:B------:R-:W-:Y:S01]  /*62b0*/  IMAD.MOV.U32 R8, RZ, RZ, R7 ;  /* 0x000000ffff087224 */ /* 0x000fe200078e0007 */
[----:B------:R-:W-:-:S05]  /*62c0*/  IADD3 RZ, P0, R5, R6, RZ ;  /* 0x0000000605ff7210 */ /* 0x000fca0007f1e0ff */
[----:B------:R-:W-:-:S08]  /*62d0*/  IMAD.WIDE.U32.X R8, R13, R11, R8, P0 ;  /* 0x0000000b0d087225 */ /* 0x000fd000000e0408 */
.L_x_160:
[----:B------:R-:W3:Y:S01]  /*62e0*/  LDC.64 R28, c[0x0][0x640] ;  /* 0x00019000ff1c7b82 */ /* 0x000ee20000000a00 */
[-CC-:B0-----:R-:W-:Y:S01]  /*62f0*/  SHF.R.U64 R89, R8, R0.reuse, R9.reuse ;  /* 0x0000000008597219 */ /* 0x181fe20000001209 */
[----:B--2---:R-:W-:Y:S01]  /*6300*/  IMAD.MOV R20, RZ, RZ, -R20 ;  /* 0x000000ffff147224 */ /* 0x004fe200078e0a14 */
[----:B------:R-:W-:Y:S01]  /*6310*/  SHF.R.U32.HI R0, RZ, R0, R9 ;  /* 0x00000000ff007219 */ /* 0x000fe20000011609 */
[----:B------:R-:W-:Y:S01]  /*6320*/  ULDC UR4, c[0x0][0x154] ;  /* 0x0000550000047ab9 */ /* 0x000fe20000000800 */
[----:B-1----:R-:W-:Y:S01]  /*6330*/  IADD3 R3, P0, RZ, -R89, RZ ;  /* 0x80000059ff037210 */ /* 0x002fe20007f1e0ff */
[----:B------:R-:W-:Y:S02]  /*6340*/  IMAD R21, R21, R20, R12 ;  /* 0x0000001415157224 */ /* 0x000fe400078e020c */
[----:B------:R-:W0:Y:S01]  /*6350*/  LDC R6, c[0x0][0x618] ;  /* 0x00018600ff067b82 */ /* 0x000e220000000800 */
[----:B------:R-:W-:Y:S02]  /*6360*/  IMAD.MOV.U32 R7, RZ, RZ, 0x1 ;  /* 0x00000001ff077424 */ /* 0x000fe400078e00ff */
[----:B------:R-:W-:-:S04]  /*6370*/  IMAD.X R5, RZ, RZ, ~R0, P0 ;  /* 0x000000ffff057224 */ /* 0x000fc800000e0e00 */
[-C--:B------:R-:W-:Y:S01]  /*6380*/  IMAD R0, R5, R14.reuse, RZ ;  /* 0x0000000e05007224 */ /* 0x080fe200078e02ff */
[----:B------:R-:W1:Y:S01]  /*6390*/  LDC R8, c[0x0][0x608] ;  /* 0x00018200ff087b82 */ /* 0x000e620000000800 */
[----:B------:R-:W-:-:S04]  /*63a0*/  IMAD.WIDE.U32 R4, R3, R14, R16 ;  /* 0x0000000e03047225 */ /* 0x000fc800078e0010 */
[----:B------:R-:W-:Y:S01]  /*63b0*/  IMAD R3, R3, R15, R0 ;  /* 0x0000000f03037224 */ /* 0x000fe200078e0200 */
[----:B------:R-:W-:Y:S02]  /*63c0*/  I2FP.F32.U32 R0, R24 ;  /* 0x0000001800007245 */ /* 0x000fe40000201000 */
[----:B------:R-:W2:Y:S01]  /*63d0*/  LDC R26, c[0x0][0x658] ;  /* 0x00019600ff1a7b82 */ /* 0x000ea20000000800 */
[----:B------:R-:W-:Y:S01]  /*63e0*/  IMAD.IADD R3, R5, 0x1, R3 ;  /* 0x0000000105037824 */ /* 0x000fe200078e0203 */
[----:B---3--:R-:W-:Y:S01]  /*63f0*/  ISETP.NE.U32.AND P0, PT, R28, RZ, PT ;  /* 0x000000ff1c00720c */ /* 0x008fe20003f05070 */
[----:B------:R-:W-:Y:S01]  /*6400*/  FMUL R0, R0, UR4 ;  /* 0x0000000400007c20 */ /* 0x000fe20008400000 */
[----:B------:R-:W-:Y:S02]  /*6410*/  IMAD.MOV.U32 R5, RZ, RZ, -0x1 ;  /* 0xffffffffff057424 */ /* 0x000fe400078e00ff */
[----:B------:R-:W-:Y:S01]  /*6420*/  ISETP.NE.AND.EX P0, PT, R29, RZ, PT, P0 ;  /* 0x000000ff1d00720c */ /* 0x000fe20003f05300 */
[----:B------:R3:W2:Y:S01]  /*6430*/  F2I.U32.TRUNC.NTZ R13, R0 ;  /* 0x00000000000d7305 */ /* 0x0006a2000020f000 */
[----:B------:R-:W3:Y:S01]  /*6440*/  LDC R15, c[0x0][0x148] ;  /* 0x00005200ff0f7b82 */ /* 0x000ee20000000800 */
[----:B0-----:R-:W-:-:S02]  /*6450*/  SHF.R.U64 R12, R4, R6, R3 ;  /* 0x00000006040c7219 */ /* 0x001fc40000001203 */
[----:B------:R-:W-:-:S05]  /*6460*/  SHF.R.U32.HI R3, RZ, R6, R3 ;  /* 0x00000006ff037219 */ /* 0x000fca0000011603 */
[----:B------:R-:W0:Y:S01]  /*6470*/  LDC R20, c[0x0][0x600] ;  /* 0x00018000ff147b82 */ /* 0x000e220000000800 */
[-CC-:B-1----:R-:W-:Y:S02]  /*6480*/  SHF.R.U64 R10, R12, R8.reuse, R3.reuse ;  /* 0x000000080c0a7219 */ /* 0x182fe40000001203 */
[----:B------:R-:W-:-:S05]  /*6490*/  SHF.R.U32.HI R3, RZ, R8, R3 ;  /* 0x00000008ff037219 */ /* 0x000fca0000011603 */
[----:B------:R-:W1:Y:S01]  /*64a0*/  LDC R27, c[0x0][0x648] ;  /* 0x00019200ff1b7b82 */ /* 0x000e620000000800 */
[-C--:B--2---:R-:W-:Y:S02]  /*64b0*/  SHF.L.U32 R4, R5, R26.reuse, RZ ;  /* 0x0000001a05047219 */ /* 0x084fe400000006ff */
[-CC-:B------:R-:W-:Y:S02]  /*64c0*/  SHF.R.U64 R14, R10, R26.reuse, R3.reuse ;  /* 0x0000001a0a0e7219 */ /* 0x180fe40000001203 */
[----:B------:R-:W-:Y:S02]  /*64d0*/  SHF.R.U32.HI R5, RZ, R26, R3 ;  /* 0x0000001aff057219 */ /* 0x000fe40000011603 */
[----:B------:R-:W-:Y:S01]  /*64e0*/  LOP3.LUT R25, RZ, R4, RZ, 0x33, !PT ;  /* 0x00000004ff197212 */ /* 0x000fe200078e33ff */
[----:B------:R-:W2:Y:S01]  /*64f0*/  LDC R30, c[0x0][0x638] ;  /* 0x00018e00ff1e7b82 */ /* 0x000ea20000000800 */
[----:B------:R-:W-:Y:S01]  /*6500*/  SHF.L.U32 R26, R7, R26, RZ ;  /* 0x0000001a071a7219 */ /* 0x000fe200000006ff */
[----:B------:R-:W-:-:S06]  /*6510*/  IMAD.MOV.U32 R4, RZ, RZ, R14 ;  /* 0x000000ffff047224 */ /* 0x000fcc00078e000e */
[----:B------:R-:W0:Y:S01]  /*6520*/  LDC R31, c[0x0][0x610] ;  /* 0x00018400ff1f7b82 */ /* 0x000e220000000800 */
        /* <DEDUP_REMOVED lines=11> */
.L_x_161:
[----:B------:R-:W-:Y:S01]  /*65e0*/  ISETP.NE.AND P0, PT, R2, 0x1, PT ;  /* 0x000000010200780c */ /* 0x000fe20003f05270 */
[----:B0-----:R-:W-:Y:S01]  /*65f0*/  VIADD R7, R20, 0xffffffff ;  /* 0xffffffff14077836 */ /* 0x001fe20000000000 */
[----:B-1-3--:R-:W-:Y:S01]  /*6600*/  SHF.R.U64 R0, R4, R27, R5 ;  /* 0x0000001b04007219 */ /* 0x00afe20000001205 */
[----:B------:R-:W-:Y:S01]  /*6610*/  IMAD.MOV.U32 R4, RZ, RZ, 0x1 ;  /* 0x00000001ff047424 */ /* 0x000fe200078e00ff */
[----:B------:R-:W-:Y:S02]  /*6620*/  IADD3 R13, -R13, RZ, RZ ;  /* 0x000000ff0d0d7210 */ /* 0x000fe40007ffe1ff */
[----:B------:R-:W-:Y:S01]  /*6630*/  LOP3.LUT R5, R10, R25, RZ, 0xc0, !PT ;  /* 0x000000190a057212 */ /* 0x000fe200078ec0ff */
[----:B------:R-:W-:Y:S01]  /*6640*/  IMAD.MOV R3, RZ, RZ, -R0 ;  /* 0x000000ffff037224 */ /* 0x000fe200078e0a00 */
[----:B------:R-:W-:-:S03]  /*6650*/  LOP3.LUT R12, R12, R7, RZ, 0xc0, !PT ;  /* 0x000000070c0c7212 */ /* 0x000fc600078ec0ff */
[----:B------:R-:W-:Y:S02]  /*6660*/  IMAD R0, R26, R0, R5 ;  /* 0x000000001a007224 */ /* 0x000fe400078e0205 */
[----:B------:R-:W-:Y:S02]  /*6670*/  @P0 IMAD R21, R15, R13, R24 ;  /* 0x0000000d0f150224 */ /* 0x000fe400078e0218 */
[----:B--2---:R-:W-:Y:S02]  /*6680*/  IMAD R3, R3, R30, R14 ;  /* 0x0000001e03037224 */ /* 0x004fe400078e020e */
[----:B------:R-:W-:Y:S02]  /*6690*/  IMAD R0, R0, R31, R21 ;  /* 0x0000001f00007224 */ /* 0x000fe400078e0215 */
[----:B------:R-:W-:Y:S01]  /*66a0*/  IMAD R5, R3, R20, R12 ;  /* 0x0000001403057224 */ /* 0x000fe200078e020c */
[----:B------:R-:W-:-:S04]  /*66b0*/  PRMT R3, R4, 0x7610, R3 ;  /* 0x0000761004037816 */ /* 0x000fc80000000003 */
[----:B------:R-:W-:Y:S02]  /*66c0*/  SEL R92, R5, R0, !P0 ;  /* 0x00000000055c7207 */ /* 0x000fe40004000000 */
[----:B------:R-:W-:-:S07]  /*66d0*/  SEL R0, R0, R5, !P0 ;  /* 0x0000000500007207 */ /* 0x000fce0004000000 */
.L_x_159:
[----:B------:R-:W-:Y:S01]  /*66e0*/  LOP3.LUT P0, RZ, R3, 0xff, RZ, 0xc0, !PT ;  /* 0x000000ff03ff7812 */ /* 0x000fe2000780c0ff */
[----:B------:R-:W-:-:S12]  /*66f0*/  IMAD.MOV.U32 R94, RZ, RZ, R0 ;  /* 0x000000ffff5e7224 */ /* 0x000fd800078e0000 */
[----:B------:R-:W-:Y:S05]  /*6700*/  @P0 BRA `(.L_x_162) ;  /* 0xffffffa800c40947 */ /* 0x000fea000383ffff */
[----:B------:R-:W-:Y:S05]  /*6710*/  EXIT ;  /* 0x000000000000794d */ /* 0x000fea0003800000 */
.L_x_7:
[----:B0-----:R-:W-:Y:S01]  /*6720*/  ULDC.64 UR4, c[0x0][0x650] ;  /* 0x0001940000047ab9 */ /* 0x001fe20000000a00 */
        /* <DEDUP_REMOVED lines=25> */
.L_x_164:
[----:B------:R-:W0:Y:S01]  /*68c0*/  LDC.64 R28, c[0x0][0x640] ;  /* 0x00019000ff1c7b82 */ /* 0x000e220000000a00 */
[-CC-:B------:R-:W-:Y:S01]  /*68d0*/  SHF.R.U64 R22, R12, R6.reuse, R13.reuse ;  /* 0x000000060c167219 */ /* 0x180fe2000000120d */
[----:B------:R-:W-:Y:S01]  /*68e0*/  IMAD.MOV.U32 R30, RZ, RZ, 0x1 ;  /* 0x00000001ff1e7424 */ /* 0x000fe200078e00ff */
[----:B------:R-:W-:Y:S02]  /*68f0*/  SHF.R.U32.HI R6, RZ, R6, R13 ;  /* 0x00000006ff067219 */ /* 0x000fe4000001160d */
        /* <DEDUP_REMOVED lines=8> */
[----:B------:R-:W-:Y:S01]  /*6980*/  IMAD.IADD R9, R9, 0x1, R11 ;  /* 0x0000000109097824 */ /* 0x000fe200078e020b */
[----:B0-----:R-:W-:-:S04]  /*6990*/  ISETP.NE.U32.AND P0, PT, R28, RZ, PT ;  /* 0x000000ff1c00720c */ /* 0x001fc80003f05070 */
[----:B------:R-:W-:Y:S02]  /*69a0*/  ISETP.NE.AND.EX P0, PT, R29, RZ, PT, P0 ;  /* 0x000000ff1d00720c */ /* 0x000fe40003f05300 */
[----:B------:R-:W0:Y:S01]  /*69b0*/  LDC R20, c[0x0][0x600] ;  /* 0x00018000ff147b82 */ /* 0x000e220000000800 */
[-CC-:B-1----:R-:W-:Y:S01]  /*69c0*/  SHF.R.U64 R14, R8, R10.reuse, R9.reuse ;  /* 0x0000000a080e7219 */ /* 0x182fe20000001209 */
[----:B------:R-:W-:Y:S01]  /*69d0*/  IMAD.MOV.U32 R8, RZ, RZ, -0x1 ;  /* 0xffffffffff087424 */ /* 0x000fe200078e00ff */
[----:B------:R-:W-:-:S05]  /*69e0*/  SHF.R.U32.HI R9, RZ, R10, R9 ;  /* 0x0000000aff097219 */ /* 0x000fca0000011609 */
[----:B------:R-:W1:Y:S01]  /*69f0*/  LDC R24, c[0x0][0x648] ;  /* 0x00019200ff187b82 */ /* 0x000e620000000800 */
[-CC-:B--2---:R-:W-:Y:S02]  /*6a00*/  SHF.R.U64 R23, R14, R12.reuse, R9.reuse ;  /* 0x0000000c0e177219 */ /* 0x184fe40000001209 */
[----:B------:R-:W-:-:S05]  /*6a10*/  SHF.R.U32.HI R6, RZ, R12, R9 ;  /* 0x0000000cff067219 */ /* 0x000fca0000011609 */
[----:B------:R-:W2:Y:S01]  /*6a20*/  LDC R26, c[0x0][0x638] ;  /* 0x00018e00ff1a7b82 */ /* 0x000ea20000000800 */
[-C--:B---3--:R-:W-:Y:S02]  /*6a30*/  SHF.L.U32 R8, R8, R27.reuse, RZ ;  /* 0x0000001b08087219 */ /* 0x088fe400000006ff */
[-CC-:B------:R-:W-:Y:S02]  /*6a40*/  SHF.R.U64 R25, R23, R27.reuse, R6.reuse ;  /* 0x0000001b17197219 */ /* 0x180fe40000001206 */
[----:B------:R-:W-:Y:S02]  /*6a50*/  LOP3.LUT R32, RZ, R8, RZ, 0x33, !PT ;  /* 0x00000008ff207212 */ /* 0x000fe400078e33ff */
[----:B------:R-:W-:Y:S01]  /*6a60*/  SHF.R.U32.HI R9, RZ, R27, R6 ;  /* 0x0000001bff097219 */ /* 0x000fe20000011606 */
[----:B------:R-:W3:Y:S01]  /*6a70*/  LDC R31, c[0x0][0x610] ;  /* 0x00018400ff1f7b82 */ /* 0x000ee20000000800 */
[----:B------:R-:W-:Y:S01]  /*6a80*/  IMAD.MOV.U32 R8, RZ, RZ, R25 ;  /* 0x000000ffff087224 */ /* 0x000fe200078e0019 */
[----:B------:R-:W-:Y:S06]  /*6a90*/  @!P0 BRA `(.L_x_165) ;  /* 0x0000000000288947 */ /* 0x000fec0003800000 */
        /* <DEDUP_REMOVED lines=10> */
.L_x_165:
[----:B------:R-:W-:Y:S01]  /*6b40*/  ISETP.NE.AND P0, PT, R2, 0x1, PT ;  /* 0x000000010200780c */ /* 0x000fe20003f05270 */
[----:B------:R-:W-:Y:S01]  /*6b50*/  IMAD.MOV.U32 R13, RZ, RZ, R22 ;  /* 0x000000ffff0d7224 */ /* 0x000fe200078e0016 */
[----:B-1----:R-:W-:Y:S01]  /*6b60*/  SHF.R.U64 R6, R8, R24, R9 ;  /* 0x0000001808067219 */ /* 0x002fe20000001209 */
[----:B0-----:R-:W-:Y:S01]  /*6b70*/  VIADD R9, R20, 0xffffffff ;  /* 0xffffffff14097836 */ /* 0x001fe20000000000 */
[----:B------:R-:W-:Y:S02]  /*6b80*/  SHF.L.U32 R30, R30, R27, RZ ;  /* 0x0000001b1e1e7219 */ /* 0x000fe400000006ff */
[----:B------:R-:W-:Y:S02]  /*6b90*/  LOP3.LUT R5, R23, R32, RZ, 0xc0, !PT ;  /* 0x0000002017057212 */ /* 0x000fe400078ec0ff */
[----:B------:R-:W-:-:S03]  /*6ba0*/  IADD3 R8, -R6, RZ, RZ ;  /* 0x000000ff06087210 */ /* 0x000fc60007ffe1ff */
[----:B------:R-:W-:Y:S01]  /*6bb0*/  IMAD R6, R30, R6, R5 ;  /* 0x000000061e067224 */ /* 0x000fe200078e0205 */
[----:B------:R-:W-:Y:S01]  /*6bc0*/  LOP3.LUT R5, R14, R9, RZ, 0xc0, !PT ;  /* 0x000000090e057212 */ /* 0x000fe200078ec0ff */
[----:B------:R-:W-:Y:S02]  /*6bd0*/  @P0 IMAD R3, R7, R21, R4 ;  /* 0x0000001507030224 */ /* 0x000fe400078e0204 */
[----:B--2---:R-:W-:Y:S02]  /*6be0*/  IMAD R4, R8, R26, R25 ;  /* 0x0000001a08047224 */ /* 0x004fe400078e0219 */
[----:B---3--:R-:W-:Y:S02]  /*6bf0*/  IMAD R3, R6, R31, R3 ;  /* 0x0000001f06037224 */ /* 0x008fe400078e0203 */
[----:B------:R-:W-:Y:S02]  /*6c00*/  IMAD R4, R4, R20, R5 ;  /* 0x0000001404047224 */ /* 0x000fe400078e0205 */
[----:B------:R-:W-:-:S03]  /*6c10*/  IMAD.MOV.U32 R6, RZ, RZ, 0x1 ;  /* 0x00000001ff067424 */ /* 0x000fc600078e00ff */
[----:B------:R-:W-:Y:S02]  /*6c20*/  SEL R20, R4, R3, !P0 ;  /* 0x0000000304147207 */ /* 0x000fe40004000000 */
[----:B------:R-:W-:-:S07]  /*6c30*/  SEL R11, R3, R4, !P0 ;  /* 0x00000004030b7207 */ /* 0x000fce0004000000 */
.L_x_163:
[----:B------:R-:W-:-:S08]  /*6c40*/  NOP ;  /* 0x0000000000007918 */ /* 0x000fd00000000000 */
[----:B------:R-:W0:-:S00]  /*6c50*/  USETMAXREG.DEALLOC.CTAPOOL 0x28 ;  /* 0x00000028000079c8 */ /* 0x000e0000080e0500 */
[----:B0-----:R-:W-:-:S13]  /*6c60*/  ISETP.NE.AND P0, PT, R0, RZ, PT ;  /* 0x000000ff0000720c */ /* 0x001fda0003f05270 */
[----:B------:R-:W-:Y:S05]  /*6c70*/  @P0 EXIT ;  /* 0x000000000000094d */ /* 0x000fea0003800000 */
[----:B------:R-:W-:Y:S01]  /*6c80*/  LOP3.LUT P0, RZ, R6, 0xff, RZ, 0xc0, !PT ;  /* 0x000000ff06ff7812 */ /* 0x000fe2000780c0ff */
[----:B------:R-:W-:Y:S02]  /*6c90*/  IMAD.MOV.U32 R0, RZ, RZ, 0x1 ;  /* 0x00000001ff007424 */ /* 0x000fe400078e00ff */
[----:B------:R-:W-:-:S10]  /*6ca0*/  IMAD.MOV.U32 R12, RZ, RZ, RZ ;  /* 0x000000ffff0c7224 */ /* 0x000fd400078e00ff */
[----:B------:R-:W-:Y:S05]  /*6cb0*/  @!P0 BRA `(.L_x_166) ;  /* 0x0000000c007c8947 */ /* 0x000fea0003800000 */
[----:B------:R-:W0:Y:S01]  /*6cc0*/  LDC R0, c[0x0][0x28c] ;  /* 0x0000a300ff007b82 */ /* 0x000e220000000800 */
[----:B------:R-:W-:Y:S01]  /*6cd0*/  ULDC UR5, c[0x0][0x658] ;  /* 0x0001960000057ab9 */ /* 0x000fe20000000800 */
[----:B------:R-:W-:Y:S01]  /*6ce0*/  UMOV UR11, 0xffffffff ;  /* 0xffffffff000b7882 */ /* 0x000fe20000000000 */
[----:B------:R-:W-:Y:S01]  /*6cf0*/  UMOV UR15, 0x1 ;  /* 0x00000001000f7882 */ /* 0x000fe20000000000 */
[----:B------:R-:W-:Y:S01]  /*6d00*/  USHF.L.U32 UR11, UR11, UR5, URZ ;  /* 0x000000050b0b7299 */ /* 0x000fe2000800063f */
[----:B------:R-:W-:Y:S01]  /*6d10*/  BSSY B0, `(.L_x_166) ;  /* 0x00000d9000007945 */ /* 0x000fe20003800000 */
[----:B------:R-:W-:Y:S01]  /*6d20*/  ULDC UR9, c[0x0][0xc] ;  /* 0x0000030000097ab9 */ /* 0x000fe20000000800 */
[----:B------:R-:W-:Y:S01]  /*6d30*/  ULDC UR14, c[0x0][0x10] ;  /* 0x00000400000e7ab9 */ /* 0x000fe20000000800 */
[----:B------:R-:W1:Y:S01]  /*6d40*/  S2UR UR8, SR_CgaCtaId ;  /* 0x00000000000879c3 */ /* 0x000e620000008800 */
[----:B------:R-:W-:Y:S01]  /*6d50*/  ULOP3.LUT UR13, URZ, UR11, URZ, 0x33, !UPT ;  /* 0x0000000b3f0d7292 */ /* 0x000fe2000f8e333f */
[----:B------:R-:W-:Y:S01]  /*6d60*/  IMAD.MOV.U32 R10, RZ, RZ, 0x1 ;  /* 0x00000001ff0a7424 */ /* 0x000fe200078e00ff */
[----:B------:R-:W-:Y:S01]  /*6d70*/  LOP3.LUT R9, R19, 0x2, RZ, 0xfc, !PT ;  /* 0x0000000213097812 */ /* 0x000fe200078efcff */
[----:B------:R-:W-:Y:S01]  /*6d80*/  IMAD.MOV.U32 R12, RZ, RZ, RZ ;  /* 0x000000ffff0c7224 */ /* 0x000fe200078e00ff */
[----:B------:R-:W-:Y:S01]  /*6d90*/  ULDC UR4, c[0x0][0x600] ;  /* 0x0001800000047ab9 */ /* 0x000fe20000000800 */
[----:B------:R-:W-:Y:S01]  /*6da0*/  UMOV UR18, 0x55 ;  /* 0x0000005500127882 */ /* 0x000fe20000000000 */
[----:B------:R-:W-:-:S02]  /*6db0*/  UIADD3 UR4, UR4, -0x1, URZ ;  /* 0xffffffff04047890 */ /* 0x000fc4000fffe03f */
[----:B------:R-:W-:Y:S01]  /*6dc0*/  USHF.L.U32 UR5, UR15, UR5, URZ ;  /* 0x000000050f057299 */ /* 0x000fe2000800063f */
[----:B------:R-:W-:Y:S01]  /*6dd0*/  ULDC.64 UR28, c[0x0][0x198] ;  /* 0x00006600001c7ab9 */ /* 0x000fe20000000a00 */
[----:B0-----:R-:W-:-:S05]  /*6de0*/  VIADD R0, R0, 0x1f ;  /* 0x0000001f00007836 */ /* 0x001fca0000000000 */
[----:B------:R-:W-:Y:S01]  /*6df0*/  SHF.R.S32.HI R3, RZ, 0x1f, R0 ;  /* 0x0000001fff037819 */ /* 0x000fe20000011400 */
[----:B-1----:R-:W-:-:S03]  /*6e00*/  ULOP3.LUT UR10, UR8, 0x1, URZ, 0xc0, !UPT ;  /* 0x00000001080a7892 */ /* 0x002fc6000f8ec03f */
[----:B------:R-:W-:Y:S01]  /*6e10*/  LEA.HI R3, R3, R0, RZ, 0x5 ;  /* 0x0000000003037211 */ /* 0x000fe200078f28ff */
[----:B------:R-:W-:Y:S01]  /*6e20*/  USHF.R.U32.HI UR25, URZ, 0x1, UR8 ;  /* 0x000000013f197899 */ /* 0x000fe20008011608 */
[----:B------:R-:W-:Y:S01]  /*6e30*/  IMAD.MOV.U32 R0, RZ, RZ, 0x1 ;  /* 0x00000001ff007424 */ /* 0x000fe200078e00ff */
[----:B------:R-:W-:Y:S01]  /*6e40*/  USHF.L.U32 UR6, UR8, 0x5, URZ ;  /* 0x0000000508067899 */ /* 0x000fe2000800063f */
[----:B------:R-:W-:Y:S01]  /*6e50*/  SHF.R.S32.HI R3, RZ, 0x5, R3 ;  /* 0x00000005ff037819 */ /* 0x000fe20000011403 */
[----:B------:R-:W-:Y:S02]  /*6e60*/  USHF.L.U32 UR7, UR8, 0xa, URZ ;  /* 0x0000000a08077899 */ /* 0x000fe4000800063f */
[----:B------:R-:W-:Y:S02]  /*6e70*/  ULOP3.LUT UR8, UR8, 0xfffffffe, URZ, 0xc0, !UPT ;  /* 0xfffffffe08087892 */ /* 0x000fe4000f8ec03f */
[----:B------:R-:W-:Y:S01]  /*6e80*/  UISETP.GT.U32.AND UP0, UPT, UR10, 0xffff, UPT ;  /* 0x0000ffff0a00788c */ /* 0x000fe2000bf04070 */
[----:B------:R-:W-:Y:S01]  /*6e90*/  VIADD R8, R3, 0x1 ;  /* 0x0000000103087836 */ /* 0x000fe20000000000 */
[----:B------:R-:W-:-:S02]  /*6ea0*/  USHF.L.U32 UR11, UR15, UR8, URZ ;  /* 0x000000080f0b7299 */ /* 0x000fc4000800063f */
[----:B------:R-:W-:Y:S02]  /*6eb0*/  ULOP3.LUT UR12, UR8, 0x1, URZ, 0xfc, !UPT ;  /* 0x00000001080c7892 */ /* 0x000fe4000f8efc3f */
[----:B------:R-:W-:Y:S02]  /*6ec0*/  UIMAD.WIDE.U32 UR8, UR9, UR14, URZ ;  /* 0x0000000e090872a5 */ /* 0x000fe4000f8e003f */
[----:B------:R-:W-:Y:S01]  /*6ed0*/  USEL UR10, UR10, 0xffff, !UP0 ;  /* 0x0000ffff0a0a7887 */ /* 0x000fe2000c000000 */
[----:B------:R-:W-:Y:S01]  /*6ee0*/  ULDC UR14, c[0x0][0x14] ;  /* 0x00000500000e7ab9 */ /* 0x000fe20000000800 */
[----:B------:R-:W-:Y:S02]  /*6ef0*/  USHF.L.U32 UR12, UR15, UR12, URZ ;  /* 0x0000000c0f0c7299 */ /* 0x000fe4000800063f */
[----:B------:R-:W-:Y:S02]  /*6f00*/  UIMAD.WIDE.U32 UR26, UR8, UR14, URZ ;  /* 0x0000000e081a72a5 */ /* 0x000fe4000f8e003f */
[----:B------:R-:W-:-:S02]  /*6f10*/  UIMAD UR21, UR9, UR14, URZ ;  /* 0x0000000e091572a4 */ /* 0x000fc4000f8e023f */
[----:B------:R-:W-:Y:S02]  /*6f20*/  ULOP3.LUT UR10, UR10, 0xffff, URZ, 0xc0, !UPT ;  /* 0x0000ffff0a0a7892 */ /* 0x000fe4000f8ec03f */
[----:B------:R-:W-:Y:S02]  /*6f30*/  ULOP3.LUT UR6, UR6, 0x20, URZ, 0xc0, !UPT ;  /* 0x0000002006067892 */ /* 0x000fe4000f8ec03f */
[----:B------:R-:W-:Y:S02]  /*6f40*/  ULOP3.LUT UR7, UR7, 0x400, URZ, 0xc0, !UPT ;  /* 0x0000040007077892 */ /* 0x000fe4000f8ec03f */
[----:B------:R-:W-:Y:S02]  /*6f50*/  ULOP3.LUT UR19, UR11, UR12, URZ, 0xfc, !UPT ;  /* 0x0000000c0b137292 */ /* 0x000fe4000f8efc3f */
[----:B------:R-:W-:Y:S02]  /*6f60*/  UIADD3 UR21, UR27, UR21, URZ ;  /* 0x000000151b157290 */ /* 0x000fe4000fffe03f */
[----:B------:R-:W-:-:S12]  /*6f70*/  USHF.L.U32 UR18, UR18, UR10, URZ ;  /* 0x0000000a12127299 */ /* 0x000fd8000800063f */
.L_x_177:
[----:B------:R-:W-:-:S03]  /*6f80*/  UMOV UR8, 0xffffffff ;  /* 0xffffffff00087882 */ /* 0x000fc60000000000 */
[----:B------:R-:W-:Y:S05]  /*6f90*/  BRA.DIV UR8, `(.L_x_167) ;  /* 0x0000000e08d07947 */ /* 0x000fea000b800000 */
[----:B------:R-:W-:-:S13]  /*6fa0*/  ELECT P6, URZ, PT ;  /* 0x00000000003f782f */ /* 0x000fda00038c0000 */
.L_x_189:
[----:B------:R-:W0:Y:S01]  /*6fb0*/  LDC R4, c[0x0][0x28c] ;  /* 0x0000a300ff047b82 */ /* 0x000e220000000800 */
[----:B------:R-:W-:Y:S01]  /*6fc0*/  BSSY B1, `(.L_x_168) ;  /* 0x000003c000017945 */ /* 0x000fe20003800000 */
[----:B0-----:R-:W-:-:S13]  /*6fd0*/  ISETP.LT.OR P6, PT, R4, 0x1, !P6 ;  /* 0x000000010400780c */ /* 0x001fda00077c1670 */
[----:B------:R-:W-:Y:S05]  /*6fe0*/  @P6 BRA `(.L_x_169) ;  /* 0x0000000000e46947 */ /* 0x000fea0003800000 */
[----:B------:R-:W-:Y:S01]  /*6ff0*/  LEA R11, R11, UR25, 0x2 ;  /* 0x000000190b0b7c11 */ /* 0x000fe2000f8e10ff */
[----:B------:R-:W-:Y:S01]  /*7000*/  IMAD.MOV.U32 R21, RZ, RZ, RZ ;  /* 0x000000ffff157224 */ /* 0x000fe200078e00ff */
[----:B------:R-:W-:Y:S01]  /*7010*/  LEA R20, R20, UR6, 0x6 ;  /* 0x0000000614147c11 */ /* 0x000fe2000f8e30ff */
[----:B------:R-:W-:Y:S01]  /*7020*/  IMAD.MOV.U32 R5, RZ, RZ, R0 ;  /* 0x000000ffff057224 */ /* 0x000fe200078e0000 */
[----:B------:R-:W-:Y:S01]  /*7030*/  MOV R4, R8 ;  /* 0x0000000800047202 */ /* 0x000fe20000000f00 */
[----:B------:R-:W-:Y:S02]  /*7040*/  IMAD.MOV.U32 R6, RZ, RZ, R12 ;  /* 0x000000ffff067224 */ /* 0x000fe400078e000c */
[----:B------:R-:W-:-:S07]  /*7050*/  IMAD.SHL.U32 R15, R11, 0x40, RZ ;  /* 0x000000400b0f7824 */ /* 0x000fce00078e00ff */
.L_x_172:
[----:B------:R-:W0:Y:S01]  /*7060*/  S2R R14, SR_CgaCtaId ;  /* 0x00000000000e7919 */ /* 0x000e220000008800 */
[----:B------:R-:W-:Y:S02]  /*7070*/  MOV R7, 0x400 ;  /* 0x0000040000077802 */ /* 0x000fe40000000f00 */
[----:B------:R-:W-:-:S13]  /*7080*/  LOP3.LUT P1, RZ, R18, 0x7f, RZ, 0xc0, !PT ;  /* 0x0000007f12ff7812 */ /* 0x000fda000782c0ff */
[----:B------:R-:W1:Y:S01]  /*7090*/  @!P1 LDC R11, c[0x0][0x500] ;  /* 0x00014000ff0b9b82 */ /* 0x000e620000000800 */
[----:B0-----:R-:W-:Y:S02]  /*70a0*/  LEA R22, R14, R7, 0x18 ;  /* 0x000000070e167211 */ /* 0x001fe400078ec0ff */
[----:B------:R-:W-:-:S03]  /*70b0*/  SHF.L.U32 R7, R5, 0x1f, RZ ;  /* 0x0000001f05077819 */ /* 0x000fc600000006ff */
[----:B------:R-:W-:-:S04]  /*70c0*/  IMAD R14, R6, 0x8, R22 ;  /* 0x00000008060e7824 */ /* 0x000fc800078e0216 */
[----:B------:R-:W0:Y:S02]  /*70d0*/  SYNCS.PHASECHK.TRANS64.TRYWAIT P0, [R14+URZ+0x28], R7 ;  /* 0x000028070e0075a7 */ /* 0x000e24000800017f */
[----:B01----:R-:W-:Y:S05]  /*70e0*/  @!P0 BRA `(.L_x_170) ;  /* 0x0000000c009c8947 */ /* 0x003fea0003800000 */
.L_x_190:
[----:B0-----:R-:W-:Y:S01]  /*70f0*/  PRMT R7, R9, 0x9910, RZ ;  /* 0x0000991009077816 */ /* 0x001fe200000000ff */
[----:B------:R0:W-:Y:S03]  /*7100*/  @!P1 SYNCS.ARRIVE.TRANS64 RZ, [R14+URZ], R11 ;  /* 0x0000000b0eff99a7 */ /* 0x0001e6000800003f */
[----:B------:R-:W-:-:S13]  /*7110*/  ISETP.NE.AND P0, PT, R7, 0x2, PT ;  /* 0x000000020700780c */ /* 0x000fda0003f05270 */
[----:B0-----:R-:W-:Y:S05]  /*7120*/  @P0 BRA `(.L_x_171) ;  /* 0x0000000000040947 */ /* 0x001fea0003800000 */
[----:B------:R-:W-:Y:S01]  /*7130*/  BPT.TRAP 0x1 ;  /* 0x000000040000795c */ /* 0x000fe20000300000 */
.L_x_171:
[----:B------:R-:W-:Y:S01]  /*7140*/  LEA R7, R6, UR25, 0x2 ;  /* 0x0000001906077c11 */ /* 0x000fe2000f8e10ff */
[----:B------:R-:W-:Y:S01]  /*7150*/  VIADD R4, R4, 0xffffffff ;  /* 0xffffffff04047836 */ /* 0x000fe20000000000 */
[----:B------:R-:W-:Y:S01]  /*7160*/  R2UR UR23, R15 ;  /* 0x000000000f1772ca */ /* 0x000fe200000e0000 */
[----:B------:R-:W-:Y:S01]  /*7170*/  UIADD3 UR14, UP0, UR28, 0xf0, URZ ;  /* 0x000000f01c0e7890 */ /* 0x000fe2000ff1e03f */
[----:B------:R-:W-:Y:S01]  /*7180*/  R2UR UR9, R14 ;  /* 0x000000000e0972ca */ /* 0x000fe200000e0000 */
[----:B------:R-:W-:Y:S01]  /*7190*/  IMAD.SHL.U32 R7, R7, 0x800, RZ ;  /* 0x0000080007077824 */ /* 0x000fe200078e00ff */
[----:B------:R-:W-:Y:S01]  /*71a0*/  R2UR UR10, R21 ;  /* 0x00000000150a72ca */ /* 0x000fe200000e0000 */
[----:B------:R-:W-:Y:S01]  /*71b0*/  UIADD3 UR32, UP1, UR28, 0x1f0, URZ ;  /* 0x000001f01c207890 */ /* 0x000fe2000ff3e03f */
[----:B------:R-:W-:Y:S01]  /*71c0*/  R2UR UR12, R13 ;  /* 0x000000000d0c72ca */ /* 0x000fe200000e0000 */
[--C-:B------:R-:W-:Y:S01]  /*71d0*/  IMAD R11, R7, 0x4, R22.reuse ;  /* 0x00000004070b7824 */ /* 0x100fe200078e0216 */
[----:B------:R-:W-:Y:S01]  /*71e0*/  LEA R7, R6, UR7, 0xb ;  /* 0x0000000706077c11 */ /* 0x000fe2000f8e58ff */
[----:B------:R-:W-:Y:S01]  /*71f0*/  UIADD3.X UR15, URZ, UR29, URZ, UP0, !UPT ;  /* 0x0000001d3f0f7290 */ /* 0x000fe200087fe43f */
[----:B------:R-:W-:Y:S01]  /*7200*/  R2UR UR24, R20 ;  /* 0x00000000141872ca */ /* 0x000fe200000e0000 */
[----:B------:R-:W-:Y:S01]  /*7210*/  UPRMT UR20, URZ, 0x5410, UR18 ;  /* 0x000054103f147896 */ /* 0x000fe20008000012 */
[----:B------:R-:W-:Y:S01]  /*7220*/  R2UR UR8, R11 ;  /* 0x000000000b0872ca */ /* 0x000fe200000e0000 */
[----:B------:R-:W-:Y:S01]  /*7230*/  IMAD R7, R7, 0x4, R22 ;  /* 0x0000000407077824 */ /* 0x000fe200078e0216 */
[----:B------:R-:W-:Y:S01]  /*7240*/  ISETP.GT.AND P1, PT, R4, 0x1, PT ;  /* 0x000000010400780c */ /* 0x000fe20003f24270 */
[----:B------:R-:W-:Y:S01]  /*7250*/  VIADD R6, R6, 0x1 ;  /* 0x0000000106067836 */ /* 0x000fe20000000000 */
[----:B------:R-:W-:Y:S01]  /*7260*/  UPRMT UR30, URZ, 0x5410, UR19 ;  /* 0x000054103f1e7896 */ /* 0x000fe20008000013 */
[----:B------:R-:W-:Y:S01]  /*7270*/  VIADD R21, R21, 0x20 ;  /* 0x0000002015157836 */ /* 0x000fe20000000000 */
[----:B------:R-:W-:Y:S01]  /*7280*/  R2UR UR11, R7 ;  /* 0x00000000070b72ca */ /* 0x000fe200000e0000 */
[----:B------:R-:W-:Y:S01]  /*7290*/  UIADD3.X UR33, URZ, UR29, URZ, UP1, !UPT ;  /* 0x0000001d3f217290 */ /* 0x000fe20008ffe43f */
[----:B------:R-:W-:Y:S01]  /*72a0*/  ISETP.NE.AND P0, PT, R6, 0x5, PT ;  /* 0x000000050600780c */ /* 0x000fe20003f05270 */
[----:B------:R-:W-:Y:S01]  /*72b0*/  UMOV UR16, 0x0 ;  /* 0x0000000000107882 */ /* 0x000fe20000000000 */
[----:B------:R-:W-:-:S02]  /*72c0*/  UMOV UR17, 0x10000000 ;  /* 0x1000000000117882 */ /* 0x000fc40000000000 */
[----:B------:R-:W-:Y:S01]  /*72d0*/  SEL R14, RZ, 0x1, P0 ;  /* 0x00000001ff0e7807 */ /* 0x000fe20000000000 */
[----:B------:R-:W-:Y:S01]  /*72e0*/  UIADD3 UR8, UR8, 0x100, URZ ;  /* 0x0000010008087890 */ /* 0x000fe2000fffe03f */
[----:B------:R-:W-:Y:S02]  /*72f0*/  SEL R6, R6, RZ, P0 ;  /* 0x000000ff06067207 */ /* 0x000fe40000000000 */
[----:B------:R-:W-:-:S03]  /*7300*/  LOP3.LUT R5, R5, R14, RZ, 0x3c, !PT ;  /* 0x0000000e05057212 */ /* 0x000fc600078e3cff */
[----:B------:R-:W-:-:S03]  /*7310*/  UIADD3 UR22, UR11, 0x28100, URZ ;  /* 0x000281000b167890 */ /* 0x000fc6000fffe03f */
[----:B------:R-:W-:Y:S02]  /*7320*/  UMOV UR11, UR23 ;  /* 0x00000017000b7c82 */ /* 0x000fe40008000000 */
[----:B------:R0:W-:Y:S02]  /*7330*/  UTMALDG.3D.MULTICAST [UR8], [UR14], UR20, desc[UR16] ;  /* 0x000010080e0073b4 */ /* 0x0001e40008011814 */
[----:B0-----:R-:W-:Y:S01]  /*7340*/  UMOV UR8, UR22 ;  /* 0x0000001600087c82 */ /* 0x001fe20008000000 */
[----:B------:R-:W-:Y:S02]  /*7350*/  UMOV UR11, UR24 ;  /* 0x00000018000b7c82 */ /* 0x000fe40008000000 */
[----:B------:R0:W-:Y:S02]  /*7360*/  UTMALDG.3D.MULTICAST [UR8], [UR32], UR30, desc[UR16] ;  /* 0x00001008200073b4 */ /* 0x0001e4000801181e */
[----:B0-----:R-:W-:Y:S05]  /*7370*/  @P1 BRA `(.L_x_172) ;  /* 0xfffffffc00381947 */ /* 0x001fea000383ffff */
.L_x_169:
[----:B------:R-:W-:Y:S05]  /*7380*/  BSYNC B1 ;  /* 0x0000000000017941 */ /* 0x000fea0003800000 */
.L_x_168:
[----:B------:R-:W-:Y:S01]  /*7390*/  LOP3.LUT P1, RZ, R10, 0xff, RZ, 0xc0, !PT ;  /* 0x000000ff0aff7812 */ /* 0x000fe2000782c0ff */
[----:B------:R-:W-:Y:S01]  /*73a0*/  ULDC.64 UR8, c[0x0][0x650] ;  /* 0x0001940000087ab9 */ /* 0x000fe20000000a00 */
[C---:B------:R-:W-:Y:S01]  /*73b0*/  IADD3 R12, R3.reuse, R12, RZ ;  /* 0x0000000c030c7210 */ /* 0x040fe20007ffe0ff */
[----:B------:R-:W-:Y:S01]  /*73c0*/  BSSY B1, `(.L_x_173) ;  /* 0x000006b000017945 */ /* 0x000fe20003800000 */
[C---:B------:R-:W-:Y:S01]  /*73d0*/  ISETP.GE.U32.AND P2, PT, R3.reuse, 0x5, PT ;  /* 0x000000050300780c */ /* 0x040fe20003f46070 */
[----:B------:R-:W-:Y:S01]  /*73e0*/  IMAD.MOV.U32 R11, RZ, RZ, -0x1 ;  /* 0xffffffffff0b7424 */ /* 0x000fe200078e00ff */
[----:B------:R-:W-:Y:S01]  /*73f0*/  ISETP.GT.U32.AND P0, PT, R12, 0x4, PT ;  /* 0x000000040c00780c */ /* 0x000fe20003f04070 */
[----:B------:R-:W-:Y:S01]  /*7400*/  IMAD.MOV.U32 R20, RZ, RZ, -0x1 ;  /* 0xffffffffff147424 */ /* 0x000fe200078e00ff */
[----:B------:R-:W-:Y:S01]  /*7410*/  PRMT R10, RZ, 0x7610, R10 ;  /* 0x00007610ff0a7816 */ /* 0x000fe2000000000a */
[----:B------:R-:W-:Y:S01]  /*7420*/  IMAD.MOV.U32 R13, RZ, RZ, -0x1 ;  /* 0xffffffffff0d7424 */ /* 0x000fe200078e00ff */
[----:B------:R-:W-:-:S03]  /*7430*/  ISETP.LT.U32.AND P0, PT, R3, 0x5, P0 ;  /* 0x000000050300780c */ /* 0x000fc60000701070 */
[----:B------:R-:W0:Y:S01]  /*7440*/  @P1 S2R R5, SR_CgaCtaId ;  /* 0x0000000000051919 */ /* 0x000e220000008800 */
[----:B------:R-:W-:-:S04]  /*7450*/  @P1 MOV R4, 0x400 ;  /* 0x0000040000041802 */ /* 0x000fc80000000f00 */
[----:B0-----:R-:W-:Y:S01]  /*7460*/  @P1 LEA R6, R5, R4, 0x18 ;  /* 0x0000000405061211 */ /* 0x001fe200078ec0ff */
[----:B------:R-:W-:-:S03]  /*7470*/  IMAD.WIDE.U32 R4, R12, -0x33333333, RZ ;  /* 0xcccccccd0c047825 */ /* 0x000fc600078e00ff */
[----:B------:R0:W-:Y:S01]  /*7480*/  @P1 SYNCS.ARRIVE.TRANS64.A1T0 RZ, [R6+URZ+0x68], RZ ;  /* 0x000068ff06ff19a7 */ /* 0x0001e2000810003f */
[----:B------:R-:W-:Y:S02]  /*7490*/  IADD3 R16, P1, R16, UR26, RZ ;  /* 0x0000001a10107c10 */ /* 0x000fe4000ff3e0ff */
[----:B------:R-:W-:Y:S02]  /*74a0*/  SHF.R.U32.HI R7, RZ, 0x2, R5 ;  /* 0x00000002ff077819 */ /* 0x000fe40000011605 */
[----:B------:R-:W-:Y:S02]  /*74b0*/  SEL R5, RZ, 0x1, !P0 ;  /* 0x00000001ff057807 */ /* 0x000fe40004000000 */
[----:B------:R-:W-:Y:S01]  /*74c0*/  IADD3.X R17, R17, UR21, RZ, P1, !PT ;  /* 0x0000001511117c10 */ /* 0x000fe20008ffe4ff */
[----:B------:R-:W-:Y:S01]  /*74d0*/  IMAD R12, R7, -0x5, R12 ;  /* 0xfffffffb070c7824 */ /* 0x000fe200078e020c */
[----:B------:R-:W-:Y:S02]  /*74e0*/  ISETP.GE.U32.AND P0, PT, R16, UR8, PT ;  /* 0x0000000810007c0c */ /* 0x000fe4000bf06070 */
[----:B------:R-:W-:-:S02]  /*74f0*/  LOP3.LUT R0, R0, R5, RZ, 0x3c, !PT ;  /* 0x0000000500007212 */ /* 0x000fc400078e3cff */
[----:B------:R-:W-:Y:S02]  /*7500*/  ISETP.GE.U32.AND.EX P0, PT, R17, UR9, PT, P0 ;  /* 0x0000000911007c0c */ /* 0x000fe4000bf06100 */
[----:B------:R-:W-:Y:S02]  /*7510*/  @P2 LOP3.LUT R0, R0, 0x1, R7, 0x78, !PT ;  /* 0x0000000100002812 */ /* 0x000fe400078e7807 */
[----:B------:R-:W-:-:S09]  /*7520*/  PRMT R4, RZ, 0x7610, R4 ;  /* 0x00007610ff047816 */ /* 0x000fd20000000004 */
[----:B0-----:R-:W-:Y:S05]  /*7530*/  @P0 BRA `(.L_x_174) ;  /* 0x00000004004c0947 */ /* 0x001fea0003800000 */
[----:B------:R-:W0:Y:S01]  /*7540*/  S2R R14, SR_CTAID.X ;  /* 0x00000000000e7919 */ /* 0x000e220000002500 */
[----:B------:R-:W-:Y:S01]  /*7550*/  ULDC.64 UR8, c[0x0][0x628] ;  /* 0x00018a0000087ab9 */ /* 0x000fe20000000a00 */
[----:B------:R-:W1:Y:S01]  /*7560*/  LDC R15, c[0x0][0x144] ;  /* 0x00005100ff0f7b82 */ /* 0x000e620000000800 */
[----:B------:R-:W-:Y:S01]  /*7570*/  ISETP.NE.U32.AND P0, PT, RZ, UR8, PT ;  /* 0x00000008ff007c0c */ /* 0x000fe2000bf05070 */
[----:B------:R-:W2:Y:S01]  /*7580*/  S2R R11, SR_CTAID.Y ;  /* 0x00000000000b7919 */ /* 0x000ea20000002600 */
[----:B------:R-:W-:Y:S01]  /*7590*/  ULDC UR10, c[0x0][0x150] ;  /* 0x00005400000a7ab9 */ /* 0x000fe20000000800 */
[----:B------:R-:W-:Y:S01]  /*75a0*/  ULDC UR11, c[0x0][0x630] ;  /* 0x00018c00000b7ab9 */ /* 0x000fe20000000800 */
[----:B------:R-:W-:Y:S01]  /*75b0*/  ISETP.NE.AND.EX P0, PT, RZ, UR9, PT, P0 ;  /* 0x00000009ff007c0c */ /* 0x000fe2000bf05300 */
[----:B------:R-:W-:Y:S01]  /*75c0*/  IMAD.MOV.U32 R4, RZ, RZ, R16 ;  /* 0x000000ffff047224 */ /* 0x000fe200078e0010 */
[----:B0-----:R-:W-:-:S05]  /*75d0*/  I2FP.F32.U32 R5, R14 ;  /* 0x0000000e00057245 */ /* 0x001fca0000201000 */
[----:B------:R-:W-:Y:S01]  /*75e0*/  FMUL R20, R5, UR10 ;  /* 0x0000000a05147c20 */ /* 0x000fe20008400000 */
[----:B------:R-:W-:-:S05]  /*75f0*/  IMAD.MOV.U32 R5, RZ, RZ, R17 ;  /* 0x000000ffff057224 */ /* 0x000fca00078e0011 */
[----:B--2---:R-:W-:Y:S05]  /*7600*/  @!P0 BRA `(.L_x_175) ;  /* 0x0000000000288947 */ /* 0x004fea0003800000 */
[----:B------:R-:W-:Y:S02]  /*7610*/  ULDC UR10, c[0x0][0x634] ;  /* 0x00018d00000a7ab9 */ /* 0x000fe40000000800 */
[----:B------:R-:W-:-:S05]  /*7620*/  IADD3 R5, P0, R16, UR10, RZ ;  /* 0x0000000a10057c10 */ /* 0x000fca000ff1e0ff */
[----:B------:R-:W-:-:S04]  /*7630*/  IMAD.X R13, RZ, RZ, R17, P0 ;  /* 0x000000ffff0d7224 */ /* 0x000fc800000e0611 */
[----:B------:R-:W-:-:S04]  /*7640*/  IMAD.WIDE.U32 R6, R13, UR8, RZ ;  /* 0x000000080d067c25 */ /* 0x000fc8000f8e00ff */
[----:B------:R-:W-:-:S04]  /*7650*/  IMAD.WIDE.U32 R6, P0, R5, UR9, R6 ;  /* 0x0000000905067c25 */ /* 0x000fc8000f800006 */
[----:B------:R-:W-:-:S04]  /*7660*/  IMAD.WIDE.U32 R4, R5, UR8, RZ ;  /* 0x0000000805047c25 */ /* 0x000fc8000f8e00ff */
[----:B------:R-:W-:Y:S01]  /*7670*/  IMAD.MOV.U32 R4, RZ, RZ, R7 ;  /* 0x000000ffff047224 */ /* 0x000fe200078e0007 */
[----:B------:R-:W-:Y:S01]  /*7680*/  IADD3 RZ, P1, R5, R6, RZ ;  /* 0x0000000605ff7210 */ /* 0x000fe20007f3e0ff */
[----:B------:R-:W-:-:S04]  /*7690*/  IMAD.X R5, RZ, RZ, RZ, P0 ;  /* 0x000000ffff057224 */ /* 0x000fc800000e06ff */
[----:B------:R-:W-:-:S08]  /*76a0*/  IMAD.WIDE.U32.X R4, R13, UR9, R4, P1 ;  /* 0x000000090d047c25 */ /* 0x000fd000088e0404 */
.L_x_175:
[--C-:B------:R-:W-:Y:S01]  /*76b0*/  SHF.R.U64 R13, R4, UR11, R5.reuse ;  /* 0x0000000b040d7c19 */ /* 0x100fe20008001205 */
[----:B------:R-:W0:Y:S01]  /*76c0*/  F2I.U32.TRUNC.NTZ R20, R20 ;  /* 0x0000001400147305 */ /* 0x000e22000020f000 */
[----:B------:R-:W-:Y:S01]  /*76d0*/  SHF.R.U32.HI R4, RZ, UR11, R5 ;  /* 0x0000000bff047c19 */ /* 0x000fe20008011605 */
[----:B------:R-:W-:Y:S01]  /*76e0*/  ULDC.64 UR8, c[0x0][0x620] ;  /* 0x0001880000087ab9 */ /* 0x000fe20000000a00 */
[----:B------:R-:W-:Y:S01]  /*76f0*/  IADD3 R7, P0, RZ, -R13, RZ ;  /* 0x8000000dff077210 */ /* 0x000fe20007f1e0ff */
[----:B------:R-:W-:Y:S01]  /*7700*/  ULDC.64 UR10, c[0x0][0x640] ;  /* 0x00019000000a7ab9 */ /* 0x000fe20000000a00 */
[----:B------:R-:W2:Y:S03]  /*7710*/  LDC R22, c[0x0][0x148] ;  /* 0x00005200ff167b82 */ /* 0x000ea60000000800 */
[----:B------:R-:W-:Y:S01]  /*7720*/  IMAD.X R4, RZ, RZ, ~R4, P0 ;  /* 0x000000ffff047224 */ /* 0x000fe200000e0e04 */
[----:B------:R-:W-:-:S03]  /*7730*/  ISETP.NE.U32.AND P0, PT, RZ, UR10, PT ;  /* 0x0000000aff007c0c */ /* 0x000fc6000bf05070 */
[----:B------:R-:W-:Y:S01]  /*7740*/  IMAD R6, R4, UR8, RZ ;  /* 0x0000000804067c24 */ /* 0x000fe2000f8e02ff */
[----:B------:R-:W-:Y:S01]  /*7750*/  ISETP.NE.AND.EX P0, PT, RZ, UR11, PT, P0 ;  /* 0x0000000bff007c0c */ /* 0x000fe2000bf05300 */
[----:B------:R-:W-:Y:S01]  /*7760*/  IMAD.WIDE.U32 R4, R7, UR8, R16 ;  /* 0x0000000807047c25 */ /* 0x000fe2000f8e0010 */
[----:B------:R-:W-:-:S03]  /*7770*/  ULDC UR8, c[0x0][0x618] ;  /* 0x0001860000087ab9 */ /* 0x000fc60000000800 */
[----:B------:R-:W-:Y:S01]  /*7780*/  IMAD R7, R7, UR9, R6 ;  /* 0x0000000907077c24 */ /* 0x000fe2000f8e0206 */
[----:B------:R-:W-:Y:S01]  /*7790*/  ULDC UR9, c[0x0][0x154] ;  /* 0x0000550000097ab9 */ /* 0x000fe20000000800 */
[----:B0-----:R-:W-:-:S03]  /*77a0*/  IMAD.MOV R6, RZ, RZ, -R20 ;  /* 0x000000ffff067224 */ /* 0x001fc600078e0a14 */
[----:B------:R-:W-:Y:S01]  /*77b0*/  IADD3 R5, R5, R7, RZ ;  /* 0x0000000705057210 */ /* 0x000fe20007ffe0ff */
[----:B-1----:R-:W-:Y:S01]  /*77c0*/  IMAD R14, R15, R6, R14 ;  /* 0x000000060f0e7224 */ /* 0x002fe200078e020e */
[----:B------:R-:W-:Y:S02]  /*77d0*/  I2FP.F32.U32 R6, R11 ;  /* 0x0000000b00067245 */ /* 0x000fe40000201000 */
[--C-:B------:R-:W-:Y:S02]  /*77e0*/  SHF.R.U64 R15, R4, UR8, R5.reuse ;  /* 0x00000008040f7c19 */ /* 0x100fe40008001205 */
[----:B------:R-:W-:Y:S01]  /*77f0*/  SHF.R.U32.HI R4, RZ, UR8, R5 ;  /* 0x00000008ff047c19 */ /* 0x000fe20008011605 */
[----:B------:R-:W-:Y:S01]  /*7800*/  FMUL R6, R6, UR9 ;  /* 0x0000000906067c20 */ /* 0x000fe20008400000 */
[----:B------:R-:W-:Y:S02]  /*7810*/  ULDC UR8, c[0x0][0x608] ;  /* 0x0001820000087ab9 */ /* 0x000fe40000000800 */
[--C-:B------:R-:W-:Y:S01]  /*7820*/  SHF.R.U64 R21, R15, UR8, R4.reuse ;  /* 0x000000080f157c19 */ /* 0x100fe20008001204 */
[----:B------:R0:W1:Y:S01]  /*7830*/  F2I.U32.TRUNC.NTZ R24, R6 ;  /* 0x0000000600187305 */ /* 0x000062000020f000 */
[----:B------:R-:W-:Y:S01]  /*7840*/  SHF.R.U32.HI R4, RZ, UR8, R4 ;  /* 0x00000008ff047c19 */ /* 0x000fe20008011604 */
[----:B------:R-:W-:-:S03]  /*7850*/  ULDC UR8, c[0x0][0x658] ;  /* 0x0001960000087ab9 */ /* 0x000fc60000000800 */
[--C-:B------:R-:W-:Y:S02]  /*7860*/  SHF.R.U64 R20, R21, UR8, R4.reuse ;  /* 0x0000000815147c19 */ /* 0x100fe40008001204 */
[----:B------:R-:W-:-:S03]  /*7870*/  SHF.R.U32.HI R23, RZ, UR8, R4 ;  /* 0x00000008ff177c19 */ /* 0x000fc60008011604 */
[----:B------:R-:W-:Y:S02]  /*7880*/  IMAD.MOV.U32 R4, RZ, RZ, R20 ;  /* 0x000000ffff047224 */ /* 0x000fe400078e0014 */
[----:B------:R-:W-:Y:S01]  /*7890*/  IMAD.MOV.U32 R5, RZ, RZ, R23 ;  /* 0x000000ffff057224 */ /* 0x000fe200078e0017 */
[----:B0-----:R-:W-:Y:S06]  /*78a0*/  @!P0 BRA `(.L_x_176) ;  /* 0x0000000000288947 */ /* 0x001fec0003800000 */
        /* <DEDUP_REMOVED lines=10> */
.L_x_176:
[----:B------:R-:W-:Y:S01]  /*7950*/  ISETP.NE.AND P0, PT, R2, 0x1, PT ;  /* 0x000000010200780c */ /* 0x000fe20003f05270 */
[----:B------:R-:W-:Y:S01]  /*7960*/  ULDC UR8, c[0x0][0x648] ;  /* 0x0001920000087ab9 */ /* 0x000fe20000000800 */
[----:B-1----:R-:W-:Y:S01]  /*7970*/  IMAD.MOV R24, RZ, RZ, -R24 ;  /* 0x000000ffff187224 */ /* 0x002fe200078e0a18 */
[----:B------:R-:W-:Y:S01]  /*7980*/  SHF.R.U64 R4, R4, UR8, R5 ;  /* 0x0000000804047c19 */ /* 0x000fe20008001205 */
[----:B------:R-:W-:Y:S01]  /*7990*/  ULDC UR8, c[0x0][0x638] ;  /* 0x00018e0000087ab9 */ /* 0x000fe20000000800 */
[----:B------:R-:W-:Y:S01]  /*79a0*/  LOP3.LUT R21, R21, UR13, RZ, 0xc0, !PT ;  /* 0x0000000d15157c12 */ /* 0x000fe2000f8ec0ff */
[----:B------:R-:W-:Y:S02]  /*79b0*/  ULDC UR9, c[0x0][0x610] ;  /* 0x0001840000097ab9 */ /* 0x000fe40000000800 */
[----:B------:R-:W-:Y:S02]  /*79c0*/  IMAD.MOV R5, RZ, RZ, -R4 ;  /* 0x000000ffff057224 */ /* 0x000fe400078e0a04 */
[----:B------:R-:W-:-:S02]  /*79d0*/  IMAD R21, R4, UR5, R21 ;  /* 0x0000000504157c24 */ /* 0x000fc4000f8e0215 */
[----:B------:R-:W-:Y:S01]  /*79e0*/  IMAD R20, R5, UR8, R20 ;  /* 0x0000000805147c24 */ /* 0x000fe2000f8e0214 */
[----:B------:R-:W-:Y:S01]  /*79f0*/  ULDC UR8, c[0x0][0x600] ;  /* 0x0001800000087ab9 */ /* 0x000fe20000000800 */
[----:B--2---:R-:W-:Y:S01]  /*7a00*/  @P0 IMAD R14, R22, R24, R11 ;  /* 0x00000018160e0224 */ /* 0x004fe200078e020b */
[----:B------:R-:W-:Y:S01]  /*7a10*/  LOP3.LUT R11, R15, UR4, RZ, 0xc0, !PT ;  /* 0x000000040f0b7c12 */ /* 0x000fe2000f8ec0ff */
[----:B------:R-:W-:Y:S02]  /*7a20*/  IMAD.MOV.U32 R4, RZ, RZ, 0x1 ;  /* 0x00000001ff047424 */ /* 0x000fe400078e00ff */
[----:B------:R-:W-:Y:S02]  /*7a30*/  IMAD R14, R21, UR9, R14 ;  /* 0x00000009150e7c24 */ /* 0x000fe4000f8e020e */
[----:B------:R-:W-:-:S05]  /*7a40*/  IMAD R11, R20, UR8, R11 ;  /* 0x00000008140b7c24 */ /* 0x000fca000f8e020b */
[----:B------:R-:W-:Y:S02]  /*7a50*/  SEL R20, R11, R14, !P0 ;  /* 0x0000000e0b147207 */ /* 0x000fe40004000000 */
[----:B------:R-:W-:-:S07]  /*7a60*/  SEL R11, R14, R11, !P0 ;  /* 0x0000000b0e0b7207 */ /* 0x000fce0004000000 */
.L_x_174:
[----:B------:R-:W-:Y:S05]  /*7a70*/  BSYNC B1 ;  /* 0x0000000000017941 */ /* 0x000fea0003800000 */
.L_x_173:
[----:B------:R-:W-:-:S13]  /*7a80*/  LOP3.LUT P0, RZ, R4, 0xff, RZ, 0xc0, !PT ;  /* 0x000000ff04ff7812 */ /* 0x000fda000780c0ff */
[----:B------:R-:W-:Y:S05]  /*7a90*/  @P0 BRA `(.L_x_177) ;  /* 0xfffffff400380947 */ /* 0x000fea000383ffff */
[----:B------:R-:W-:Y:S05]  /*7aa0*/  BSYNC B0 ;  /* 0x0000000000007941 */ /* 0x000fea0003800000 */
.L_x_166:
[----:B------:R-:W-:-:S03]  /*7ab0*/  UMOV UR8, 0xffffffff ;  /* 0xffffffff00087882 */ /* 0x000fc60000000000 */
[----:B------:R-:W-:Y:S05]  /*7ac0*/  BRA.DIV UR8, `(.L_x_178) ;  /* 0x0000000608387947 */ /* 0x000fea000b800000 */
[----:B------:R-:W-:-:S13]  /*7ad0*/  ELECT P6, URZ, PT ;  /* 0x00000000003f782f */ /* 0x000fda00038c0000 */
.L_x_193:
[----:B------:R-:W-:Y:S04]  /*7ae0*/  BSSY B0, `(.L_x_179) ;  /* 0x0000034000007945 */ /* 0x000fe80003800000 */
[----:B------:R-:W-:Y:S05]  /*7af0*/  @!P6 BRA `(.L_x_180) ;  /* 0x0000000000c8e947 */ /* 0x000fea0003800000 */
[----:B------:R-:W-:-:S04]  /*7b00*/  LOP3.LUT R19, R19, 0x2, RZ, 0xfc, !PT ;  /* 0x0000000213137812 */ /* 0x000fc800078efcff */
[----:B------:R-:W-:-:S13]  /*7b10*/  ISETP.NE.AND P0, PT, R19, 0x3, PT ;  /* 0x000000031300780c */ /* 0x000fda0003f05270 */
[----:B------:R-:W-:Y:S05]  /*7b20*/  @!P0 BRA `(.L_x_181) ;  /* 0x0000000000048947 */ /* 0x000fea0003800000 */
[----:B------:R-:W-:Y:S01]  /*7b30*/  BPT.TRAP 0x1 ;  /* 0x000000040000795c */ /* 0x000fe20000300000 */
.L_x_181:
[----:B------:R-:W0:Y:S01]  /*7b40*/  S2R R3, SR_CgaCtaId ;  /* 0x0000000000037919 */ /* 0x000e220000008800 */
[----:B------:R-:W-:-:S04]  /*7b50*/  MOV R2, 0x400 ;  /* 0x0000040000027802 */ /* 0x000fc80000000f00 */
[----:B0-----:R-:W-:Y:S02]  /*7b60*/  LEA R3, R3, R2, 0x18 ;  /* 0x0000000203037211 */ /* 0x001fe400078ec0ff */
[----:B------:R-:W-:-:S03]  /*7b70*/  SHF.L.U32 R2, R0, 0x1f, RZ ;  /* 0x0000001f00027819 */ /* 0x000fc600000006ff */
[----:B------:R-:W-:-:S04]  /*7b80*/  VIADD R3, R3, 0x28 ;  /* 0x0000002803037836 */ /* 0x000fc80000000000 */
[C---:B------:R-:W-:Y:S01]  /*7b90*/  IMAD R7, R12.reuse, 0x8, R3 ;  /* 0x000000080c077824 */ /* 0x040fe200078e0203 */
[----:B------:R-:W-:-:S03]  /*7ba0*/  IADD3 R12, R12, 0x1, RZ ;  /* 0x000000010c0c7810 */ /* 0x000fc60007ffe0ff */
[----:B------:R-:W0:Y:S01]  /*7bb0*/  SYNCS.PHASECHK.TRANS64.TRYWAIT P0, [R7+URZ], R2 ;  /* 0x00000002070075a7 */ /* 0x000e22000800017f */
[----:B------:R-:W-:-:S04]  /*7bc0*/  ISETP.NE.AND P1, PT, R12, 0x5, PT ;  /* 0x000000050c00780c */ /* 0x000fc80003f25270 */
[----:B------:R-:W-:Y:S02]  /*7bd0*/  SEL R5, RZ, 0x1, P1 ;  /* 0x00000001ff057807 */ /* 0x000fe40000800000 */
[----:B------:R-:W-:Y:S02]  /*7be0*/  SEL R12, R12, RZ, P1 ;  /* 0x000000ff0c0c7207 */ /* 0x000fe40000800000 */
[----:B------:R-:W-:-:S03]  /*7bf0*/  LOP3.LUT R5, R0, R5, RZ, 0x3c, !PT ;  /* 0x0000000500057212 */ /* 0x000fc600078e3cff */
[----:B------:R-:W-:Y:S01]  /*7c00*/  IMAD R9, R12, 0x8, R3 ;  /* 0x000000080c097824 */ /* 0x000fe200078e0203 */
[----:B------:R-:W-:Y:S01]  /*7c10*/  SHF.L.U32 R4, R5, 0x1f, RZ ;  /* 0x0000001f05047819 */ /* 0x000fe200000006ff */
[----:B0-----:R-:W-:Y:S06]  /*7c20*/  @!P0 BRA `(.L_x_182) ;  /* 0x0000000400008947 */ /* 0x001fec0003800000 */
.L_x_194:
[----:B------:R-:W1:Y:S01]  /*7c30*/  SYNCS.PHASECHK.TRANS64.TRYWAIT P0, [R9+URZ], R4 ;  /* 0x00000004090075a7 */ /* 0x000e62000800017f */
[----:B------:R-:W-:-:S05]  /*7c40*/  VIADD R0, R12, 0x1 ;  /* 0x000000010c007836 */ /* 0x000fca0000000000 */
[----:B------:R-:W-:-:S04]  /*7c50*/  ISETP.NE.AND P1, PT, R0, 0x5, PT ;  /* 0x000000050000780c */ /* 0x000fc80003f25270 */
[----:B0-----:R-:W-:Y:S02]  /*7c60*/  SEL R2, RZ, 0x1, P1 ;  /* 0x00000001ff027807 */ /* 0x001fe40000800000 */
[----:B------:R-:W-:Y:S02]  /*7c70*/  SEL R0, R0, RZ, P1 ;  /* 0x000000ff00007207 */ /* 0x000fe40000800000 */
[----:B------:R-:W-:-:S03]  /*7c80*/  LOP3.LUT R7, R5, R2, RZ, 0x3c, !PT ;  /* 0x0000000205077212 */ /* 0x000fc600078e3cff */
[----:B------:R-:W-:Y:S01]  /*7c90*/  IMAD R6, R0, 0x8, R3 ;  /* 0x0000000800067824 */ /* 0x000fe200078e0203 */
[----:B------:R-:W-:Y:S01]  /*7ca0*/  SHF.L.U32 R5, R7, 0x1f, RZ ;  /* 0x0000001f07057819 */ /* 0x000fe200000006ff */
[----:B-1----:R-:W-:Y:S06]  /*7cb0*/  @!P0 BRA `(.L_x_183) ;  /* 0x0000000000f08947 */ /* 0x002fec0003800000 */
.L_x_195:
[----:B------:R-:W1:Y:S01]  /*7cc0*/  SYNCS.PHASECHK.TRANS64.TRYWAIT P0, [R6+URZ], R5 ;  /* 0x00000005060075a7 */ /* 0x000e62000800017f */
[----:B------:R-:W-:-:S05]  /*7cd0*/  VIADD R0, R0, 0x1 ;  /* 0x0000000100007836 */ /* 0x000fca0000000000 */
[----:B------:R-:W-:-:S04]  /*7ce0*/  ISETP.NE.AND P1, PT, R0, 0x5, PT ;  /* 0x000000050000780c */ /* 0x000fc80003f25270 */
[----:B------:R-:W-:Y:S02]  /*7cf0*/  SEL R2, RZ, 0x1, P1 ;  /* 0x00000001ff027807 */ /* 0x000fe40000800000 */
[----:B------:R-:W-:Y:S02]  /*7d00*/  SEL R0, R0, RZ, P1 ;  /* 0x000000ff00007207 */ /* 0x000fe40000800000 */
[----:B------:R-:W-:-:S03]  /*7d10*/  LOP3.LUT R7, R7, R2, RZ, 0x3c, !PT ;  /* 0x0000000207077212 */ /* 0x000fc600078e3cff */
[----:B0-----:R-:W-:Y:S01]  /*7d20*/  IMAD R9, R0, 0x8, R3 ;  /* 0x0000000800097824 */ /* 0x001fe200078e0203 */
[----:B------:R-:W-:Y:S01]  /*7d30*/  SHF.L.U32 R4, R7, 0x1f, RZ ;  /* 0x0000001f07047819 */ /* 0x000fe200000006ff */
[----:B-1----:R-:W-:Y:S06]  /*7d40*/  @!P0 BRA `(.L_x_184) ;  /* 0x0000000000e08947 */ /* 0x002fec0003800000 */
.L_x_196:
[----:B------:R-:W1:Y:S01]  /*7d50*/  SYNCS.PHASECHK.TRANS64.TRYWAIT P0, [R9+URZ], R4 ;  /* 0x00000004090075a7 */ /* 0x000e62000800017f */
[----:B------:R-:W-:-:S05]  /*7d60*/  VIADD R0, R0, 0x1 ;  /* 0x0000000100007836 */ /* 0x000fca0000000000 */
[----:B------:R-:W-:-:S04]  /*7d70*/  ISETP.NE.AND P1, PT, R0, 0x5, PT ;  /* 0x000000050000780c */ /* 0x000fc80003f25270 */
[----:B------:R-:W-:Y:S02]  /*7d80*/  SEL R2, RZ, 0x1, P1 ;  /* 0x00000001ff027807 */ /* 0x000fe40000800000 */
[----:B------:R-:W-:Y:S02]  /*7d90*/  SEL R0, R0, RZ, P1 ;  /* 0x000000ff00007207 */ /* 0x000fe40000800000 */
[----:B------:R-:W-:Y:S01]  /*7da0*/  LOP3.LUT R2, R7, R2, RZ, 0x3c, !PT ;  /* 0x0000000207027212 */ /* 0x000fe200078e3cff */
[----:B-1----:R-:W-:Y:S06]  /*7db0*/  @!P0 BRA `(.L_x_185) ;  /* 0x0000000000d88947 */ /* 0x002fec0003800000 */
.L_x_197:
[----:B------:R-:W-:Y:S01]  /*7dc0*/  IMAD R3, R0, 0x8, R3 ;  /* 0x0000000800037824 */ /* 0x000fe200078e0203 */
[----:B------:R-:W-:-:S07]  /*7dd0*/  SHF.L.U32 R0, R2, 0x1f, RZ ;  /* 0x0000001f02007819 */ /* 0x000fce00000006ff */
.L_x_186:
[----:B--2---:R2:W3:Y:S02]  /*7de0*/  SYNCS.PHASECHK.TRANS64.TRYWAIT P0, [R3+URZ], R0 ;  /* 0x00000000030075a7 */ /* 0x0044e4000800017f */
[----:B---3--:R-:W-:Y:S05]  /*7df0*/  @!P0 NANOSLEEP.SYNCS 0x989680 ;  /* 0x009896800000895d */ /* 0x008fea0003900000 */
[----:B------:R-:W3:Y:S02]  /*7e00*/  @!P0 SYNCS.PHASECHK.TRANS64 P0, [R3+URZ], R0 ;  /* 0x00000000030085a7 */ /* 0x000ee4000800007f */
[----:B---3--:R-:W-:Y:S05]  /*7e10*/  @!P0 BRA `(.L_x_186) ;  /* 0xfffffffc00f08947 */ /* 0x008fea000383ffff */
.L_x_180:
[----:B------:R-:W-:Y:S05]  /*7e20*/  BSYNC B0 ;  /* 0x0000000000007941 */ /* 0x000fea0003800000 */
.L_x_179:
[----:B------:R-:W-:Y:S05]  /*7e30*/  EXIT ;  /* 0x000000000000794d */ /* 0x000fea0003800000 */
.L_x_21:
[----:B----4-:R4:W0:Y:S02]  /*7e40*/  SYNCS.PHASECHK.TRANS64.TRYWAIT P1, [R3+URZ], R0 ;  /* 0x00000000030075a7 */ /* 0x010824000802017f */
[----:B0-----:R-:W-:Y:S05]  /*7e50*/  @!P1 NANOSLEEP.SYNCS 0x989680 ;  /* 0x009896800000995d */ /* 0x001fea0003900000 */
[----:B------:R-:W0:Y:S02]  /*7e60*/  @!P1 SYNCS.PHASECHK.TRANS64 P1, [R3+URZ], R0 ;  /* 0x00000000030095a7 */ /* 0x000e24000802007f */
[----:B0-----:R-:W-:Y:S05]  /*7e70*/  @!P1 BRA `(.L_x_21) ;  /* 0xfffffffc00f09947 */ /* 0x001fea000383ffff */
[----:B------:R-:W-:Y:S05]  /*7e80*/  BRA `(.L_x_20) ;  /* 0xffffff9400ac7947 */ /* 0x000fea000383ffff */
.L_x_26:
[----:B-1----:R1:W3:Y:S02]  /*7e90*/  SYNCS.PHASECHK.TRANS64.TRYWAIT P1, [R5+URZ], R4 ;  /* 0x00000004050075a7 */ /* 0x0022e4000802017f */
[----:B---3--:R-:W-:Y:S05]  /*7ea0*/  @!P1 NANOSLEEP.SYNCS 0x989680 ;  /* 0x009896800000995d */ /* 0x008fea0003900000 */
[----:B------:R-:W3:Y:S02]  /*7eb0*/  @!P1 SYNCS.PHASECHK.TRANS64 P1, [R5+URZ], R4 ;  /* 0x00000004050095a7 */ /* 0x000ee4000802007f */
[----:B---3--:R-:W-:Y:S05]  /*7ec0*/  @!P1 BRA `(.L_x_26) ;  /* 0xfffffffc00f09947 */ /* 0x008fea000383ffff */
[----:B------:R-:W-:Y:S05]  /*7ed0*/  BRA `(.L_x_25) ;  /* 0xffffff9800fc7947 */ /* 0x000fea000383ffff */
.L_x_167:
[----:B------:R-:W-:Y:S01]  /*7ee0*/  BSSY B1, `(.L_x_187) ;  /* 0x0000006000017945 */ /* 0x000fe20003800000 */
[----:B------:R-:W-:-:S07]  /*7ef0*/  IMAD.MOV.U32 R15, RZ, RZ, -0x1 ;  /* 0xffffffffff0f7424 */ /* 0x000fce00078e00ff */
[----:B------:R-:W-:Y:S05]  /*7f00*/  WARPSYNC.COLLECTIVE R15, `(.L_x_188) ;  /* 0x000000000f0c7348 */ /* 0x000fea0003c00000 */
[----:B------:R-:W-:Y:S02]  /*7f10*/  ELECT P6, UR62, PT ;  /* 0x00000000003e782f */ /* 0x000fe400038c0000 */
[----:B------:R-:W-:Y:S01]  /*7f20*/  MOV R14, UR62 ;  /* 0x0000003e000e7c02 */ /* 0x000fe20008000f00 */
[----:B------:R-:W-:Y:S10]  /*7f30*/  ENDCOLLECTIVE ;  /* 0x000000000000791b */ /* 0x000ff40003800000 */
.L_x_188:
[----:B------:R-:W-:Y:S05]  /*7f40*/  BSYNC B1 ;  /* 0x0000000000017941 */ /* 0x000fea0003800000 */
.L_x_187:
[----:B------:R-:W-:Y:S05]  /*7f50*/  BRA `(.L_x_189) ;  /* 0xfffffff000147947 */ /* 0x000fea000383ffff */
.L_x_170:
[----:B0-----:R0:W1:Y:S02]  /*7f60*/  SYNCS.PHASECHK.TRANS64.TRYWAIT P0, [R14+URZ+0x28], R7 ;  /* 0x000028070e0075a7 */ /* 0x001064000800017f */
[----:B-1----:R-:W-:Y:S05]  /*7f70*/  @!P0 NANOSLEEP.SYNCS 0x989680 ;  /* 0x009896800000895d */ /* 0x002fea0003900000 */
[----:B------:R-:W1:Y:S02]  /*7f80*/  @!P0 SYNCS.PHASECHK.TRANS64 P0, [R14+URZ+0x28], R7 ;  /* 0x000028070e0085a7 */ /* 0x000e64000800007f */
[----:B-1----:R-:W-:Y:S05]  /*7f90*/  @!P0 BRA `(.L_x_170) ;  /* 0xfffffffc00f08947 */ /* 0x002fea000383ffff */
[----:B------:R-:W-:Y:S05]  /*7fa0*/  BRA `(.L_x_190) ;  /* 0xfffffff000507947 */ /* 0x000fea000383ffff */
.L_x_178:
[----:B------:R-:W-:Y:S01]  /*7fb0*/  BSSY B0, `(.L_x_191) ;  /* 0x0000006000007945 */ /* 0x000fe20003800000 */
[----:B------:R-:W-:-:S07]  /*7fc0*/  IMAD.MOV.U32 R15, RZ, RZ, -0x1 ;  /* 0xffffffffff0f7424 */ /* 0x000fce00078e00ff */
[----:B------:R-:W-:Y:S05]  /*7fd0*/  WARPSYNC.COLLECTIVE R15, `(.L_x_192) ;  /* 0x000000000f0c7348 */ /* 0x000fea0003c00000 */
[----:B------:R-:W-:Y:S02]  /*7fe0*/  ELECT P6, UR62, PT ;  /* 0x00000000003e782f */ /* 0x000fe400038c0000 */
[----:B------:R-:W-:Y:S01]  /*7ff0*/  MOV R14, UR62 ;  /* 0x0000003e000e7c02 */ /* 0x000fe20008000f00 */
[----:B------:R-:W-:Y:S10]  /*8000*/  ENDCOLLECTIVE ;  /* 0x000000000000791b */ /* 0x000ff40003800000 */
.L_x_192:
[----:B------:R-:W-:Y:S05]  /*8010*/  BSYNC B0 ;  /* 0x0000000000007941 */ /* 0x000fea0003800000 */
.L_x_191:
[----:B------:R-:W-:Y:S05]  /*8020*/  BRA `(.L_x_193) ;  /* 0xfffffff800ac7947 */ /* 0x000fea000383ffff */
.L_x_182:
[----:B0-----:R0:W1:Y:S02]  /*8030*/  SYNCS.PHASECHK.TRANS64.TRYWAIT P0, [R7+URZ], R2 ;  /* 0x00000002070075a7 */ /* 0x001064000800017f */
[----:B-1----:R-:W-:Y:S05]  /*8040*/  @!P0 NANOSLEEP.SYNCS 0x989680 ;  /* 0x009896800000895d */ /* 0x002fea0003900000 */
[----:B------:R-:W1:Y:S02]  /*8050*/  @!P0 SYNCS.PHASECHK.TRANS64 P0, [R7+URZ], R2 ;  /* 0x00000002070085a7 */ /* 0x000e64000800007f */
[----:B-1----:R-:W-:Y:S05]  /*8060*/  @!P0 BRA `(.L_x_182) ;  /* 0xfffffffc00f08947 */ /* 0x002fea000383ffff */
[----:B------:R-:W-:Y:S05]  /*8070*/  BRA `(.L_x_194) ;  /* 0xfffffff800ec7947 */ /* 0x000fea000383ffff */
.L_x_183:
[----:B0-----:R0:W1:Y:S02]  /*8080*/  SYNCS.PHASECHK.TRANS64.TRYWAIT P0, [R9+URZ], R4 ;  /* 0x00000004090075a7 */ /* 0x001064000800017f */
[----:B-1----:R-:W-:Y:S05]  /*8090*/  @!P0 NANOSLEEP.SYNCS 0x989680 ;  /* 0x009896800000895d */ /* 0x002fea0003900000 */
[----:B------:R-:W1:Y:S02]  /*80a0*/  @!P0 SYNCS.PHASECHK.TRANS64 P0, [R9+URZ], R4 ;  /* 0x00000004090085a7 */ /* 0x000e64000800007f */
[----:B-1----:R-:W-:Y:S05]  /*80b0*/  @!P0 BRA `(.L_x_183) ;  /* 0xfffffffc00f08947 */ /* 0x002fea000383ffff */
[----:B------:R-:W-:Y:S05]  /*80c0*/  BRA `(.L_x_195) ;  /* 0xfffffff800fc7947 */ /* 0x000fea000383ffff */
.L_x_184:
[----:B0-----:R0:W1:Y:S02]  /*80d0*/  SYNCS.PHASECHK.TRANS64.TRYWAIT P0, [R6+URZ], R5 ;  /* 0x00000005060075a7 */ /* 0x001064000800017f */
[----:B-1----:R-:W-:Y:S05]  /*80e0*/  @!P0 NANOSLEEP.SYNCS 0x989680 ;  /* 0x009896800000895d */ /* 0x002fea0003900000 */
[----:B------:R-:W1:Y:S02]  /*80f0*/  @!P0 SYNCS.PHASECHK.TRANS64 P0, [R6+URZ], R5 ;  /* 0x00000005060085a7 */ /* 0x000e64000800007f */
[----:B-1----:R-:W-:Y:S05]  /*8100*/  @!P0 BRA `(.L_x_184) ;  /* 0xfffffffc00f08947 */ /* 0x002fea000383ffff */
[----:B------:R-:W-:Y:S05]  /*8110*/  BRA `(.L_x_196) ;  /* 0xfffffffc000c7947 */ /* 0x000fea000383ffff */
.L_x_185:
[----:B-1----:R1:W2:Y:S02]  /*8120*/  SYNCS.PHASECHK.TRANS64.TRYWAIT P0, [R9+URZ], R4 ;  /* 0x00000004090075a7 */ /* 0x0022a4000800017f */
[----:B--2---:R-:W-:Y:S05]  /*8130*/  @!P0 NANOSLEEP.SYNCS 0x989680 ;  /* 0x009896800000895d */ /* 0x004fea0003900000 */
[----:B------:R-:W2:Y:S02]  /*8140*/  @!P0 SYNCS.PHASECHK.TRANS64 P0, [R9+URZ], R4 ;  /* 0x00000004090085a7 */ /* 0x000ea4000800007f */
[----:B--2---:R-:W-:Y:S05]  /*8150*/  @!P0 BRA `(.L_x_185) ;  /* 0xfffffffc00f08947 */ /* 0x004fea000383ffff */
[----:B------:R-:W-:Y:S05]  /*8160*/  BRA `(.L_x_197) ;  /* 0xfffffffc00147947 */ /* 0x000fea000383ffff */
.L_x_198:
[----:B------:R-:W-:-:S00]  /*8170*/  BRA `(.L_x_198) ;  /* 0xfffffffc00fc7947 */ /* 0x000fc0000383ffff */
[----:B------:R-:W-:-:S00]  /*8180*/  NOP ;  /* 0x0000000000007918 */ /* 0x000fc00000000000 */
[----:B------:R-:W-:-:S00]  /*8190*/  NOP ;  /* 0x0000000000007918 */ /* 0x000fc00000000000 */
[----:B------:R-:W-:-:S00]  /*81a0*/  NOP ;  /* 0x0000000000007918 */ /* 0x000fc00000000000 */
[----:B------:R-:W-:-:S00]  /*81b0*/  NOP ;  /* 0x0000000000007918 */ /* 0x000fc00000000000 */
[----:B------:R-:W-:-:S00]  /*81c0*/  NOP ;  /* 0x0000000000007918 */ /* 0x000fc00000000000 */
[----:B------:R-:W-:-:S00]  /*81d0*/  NOP ;  /* 0x0000000000007918 */ /* 0x000fc00000000000 */
[----:B------:R-:W-:-:S00]  /*81e0*/  NOP ;  /* 0x0000000000007918 */ /* 0x000fc00000000000 */
[----:B------:R-:W-:-:S00]  /*81f0*/  NOP ;  /* 0x0000000000007918 */ /* 0x000fc00000000000 */
.L_x_199:


//--------------------- .nv.global.init           --------------------------
	.section	.nv.global.init,"aw",@progbits
.nv.global.init:
	.type		$str$22,@object
	.size		$str$22,($str$23 - $str$22)
$str$22:
        /*0000*/ 	.byte	0x6b, 0x5f, 0x74, 0x69, 0x6c, 0x65, 0x5f, 0x63, 0x6f, 0x75, 0x6e, 0x74, 0x20, 0x3e, 0x3d, 0x20
        /*0010*/ 	.byte	0x31, 0x00
	.type		$str$23,@object
	.size		$str$23,(__unnamed_1 - $str$23)
$str$23:
        /*0012*/ 	.byte	0x2f, 0x74, 0x6d, 0x70, 0x2f, 0x63, 0x75, 0x74, 0x6c, 0x61, 0x73, 0x73, 0x5f, 0x73, 0x77, 0x65
        /*0022*/ 	.byte	0x65, 0x70, 0x5f, 0x73, 0x72, 0x63, 0x2f, 0x69, 0x6e, 0x63, 0x6c, 0x75, 0x64, 0x65, 0x2f, 0x63
        /*0032*/ 	.byte	0x75, 0x74, 0x6c, 0x61, 0x73, 0x73, 0x2f, 0x67, 0x65, 0x6d, 0x6d, 0x2f, 0x63, 0x6f, 0x6c, 0x6c
        /*0042*/ 	.byte	0x65, 0x63, 0x74, 0x69, 0x76, 0x65, 0x2f, 0x73, 0x6d, 0x39, 0x30, 0x5f, 0x6d, 0x6d, 0x61, 0x5f
        /*0052*/ 	.byte	0x74, 0x6d, 0x61, 0x5f, 0x67, 0x6d, 0x6d, 0x61, 0x5f, 0x73, 0x73, 0x5f, 0x77, 0x61, 0x72, 0x70
        /*0062*/ 	.byte	0x73, 0x70, 0x65, 0x63, 0x69, 0x61, 0x6c, 0x69, 0x7a, 0x65, 0x64, 0x2e, 0x68, 0x70, 0x70, 0x00
	.type		__unnamed_1,@object
	.size		__unnamed_1,(.L_0 - __unnamed_1)
__unnamed_1:
        /*0072*/ 	.byte	0x76, 0x6f, 0x69, 0x64, 0x20, 0x63, 0x75, 0x74, 0x6c, 0x61, 0x73, 0x73, 0x3a, 0x3a, 0x67, 0x65
        /* <DEDUP_REMOVED lines=176> */
        /*0b82*/ 	.byte	0x69, 0x74, 0x79, 0x5d, 0x00
.L_0:


//--------------------- .nv.shared._ZN7cutlass13device_kernelINS_4gemm6kernel13GemmUniversalIN4cute5tupleIJiiiiEEENS1_10collective13CollectiveMmaINS1_34MainloopSm90TmaGmmaWarpSpecializedILi5ENS5_IJNS4_1CILi2EEENSA_ILi4EEENSA_ILi1EEEEEENS1_35KernelTmaWarpSpecializedCooperativeEEENS5_IJNSA_ILi256EEENSA_ILi64EEENSA_ILi32EEEEEEfNS5_IJlSD_lEEEfSL_NS4_8TiledMMAINS4_8MMA_AtomIJNS4_4SM904GMMA29MMA_64x64x8_F32TF32TF32_SS_TNILNSP_7ScaleInE1ELSR_1EEEEEENS4_6LayoutINS5_IJSB_SD_SD_EEENS5_IJSD_NSA_ILi0EEESW_EEEEENS5_IJNS4_10UnderscoreESZ_SZ_EEEEENS4_23SM90_TMA_LOAD_MULTICASTENS4_14ComposedLayoutINS4_7SwizzleILi3ELi4ELi3EEENS4_18smem_ptr_flag_bitsILi32EEENSU_INS5_IJNSA_ILi8EEESJ_EEENS5_IJSJ_SD_EEEEEEEvNS4_8identityES12_S1C_vS1D_EENS_8epilogue10collective6detail29Sm90TmaWarpSpecializedAdapterINS1G_15DefaultEpilogueIfSL_SL_NS1F_6thread17LinearCombinationIfLi1EffLNS1K_9ScaleType4KindE0ELNS_15FloatRoundStyleE2EfEENS1_15EpilogueDefaultEEEEEvvEEEEvNT_6ParamsE --------------------------
	.section	.nv.shared._ZN7cutlass13device_kernelINS_4gemm6kernel13GemmUniversalIN4cute5tupleIJiiiiEEENS1_10collective13CollectiveMmaINS1_34MainloopSm90TmaGmmaWarpSpecializedILi5ENS5_IJNS4_1CILi2EEENSA_ILi4EEENSA_ILi1EEEEEENS1_35KernelTmaWarpSpecializedCooperativeEEENS5_IJNSA_ILi256EEENSA_ILi64EEENSA_ILi32EEEEEEfNS5_IJlSD_lEEEfSL_NS4_8TiledMMAINS4_8MMA_AtomIJNS4_4SM904GMMA29MMA_64x64x8_F32TF32TF32_SS_TNILNSP_7ScaleInE1ELSR_1EEEEEENS4_6LayoutINS5_IJSB_SD_SD_EEENS5_IJSD_NSA_ILi0EEESW_EEEEENS5_IJNS4_10UnderscoreESZ_SZ_EEEEENS4_23SM90_TMA_LOAD_MULTICASTENS4_14ComposedLayoutINS4_7SwizzleILi3ELi4ELi3EEENS4_18smem_ptr_flag_bitsILi32EEENSU_INS5_IJNSA_ILi8EEESJ_EEENS5_IJSJ_SD_EEEEEEEvNS4_8identityES12_S1C_vS1D_EENS_8epilogue10collective6detail29Sm90TmaWarpSpecializedAdapterINS1G_15DefaultEpilogueIfSL_SL_NS1F_6thread17LinearCombinationIfLi1EffLNS1K_9ScaleType4KindE0ELNS_15FloatRoundStyleE2EfEENS1_15EpilogueDefaultEEEEEvvEEEEvNT_6ParamsE,"aw",@nobits
	.sectionflags	@""
	.align	16
	.zero		1024


//--------------------- .nv.shared.reserved.0     --------------------------
	.section	.nv.shared.reserved.0,"aw",@nobits
	.weak		__nv_reservedSMEM_offset_0_alias
	.size		__nv_reservedSMEM_offset_0_alias, 0, 0
	.other		__nv_reservedSMEM_offset_0_alias,@"STO_CUDA_RESERVED_SHARED STV_DEFAULT"
__nv_reservedSMEM_offset_0_alias:
	.zero		0


//--------------------- .nv.global                --------------------------
	.section	.nv.global,"aw",@nobits
.nv.global:
	.type		_ZN40_INTERNAL_6eb3e193_4_k_cu_c4602486_163154cute1_E,@object
	.size		_ZN40_INTERNAL_6eb3e193_4_k_cu_c4602486_163154cute1_E,(_ZN40_INTERNAL_6eb3e193_4_k_cu_c4602486_163154cuda3std3__45__cpo6cbeginE - _ZN40_INTERNAL_6eb3e193_4_k_cu_c4602486_163154cute1_E)
_ZN40_INTERNAL_6eb3e193_4_k_cu_c4602486_163154cute1_E:
	.zero		1
	.type		_ZN40_INTERNAL_6eb3e193_4_k_cu_c4602486_163154cuda3std3__45__cpo6cbeginE,@object
	.size		_ZN40_INTERNAL_6eb3e193_4_k_cu_c4602486_163154cuda3std3__45__cpo6cbeginE,(_ZN40_INTERNAL_6eb3e193_4_k_cu_c4602486_163154cuda3std3__48in_placeE - _ZN40_INTERNAL_6eb3e193_4_k_cu_c4602486_163154cuda3std3__45__cpo6cbeginE)
_ZN40_INTERNAL_6eb3e193_4_k_cu_c4602486_163154cuda3std3__45__cpo6cbeginE:
	.zero		1
	.type		_ZN40_INTERNAL_6eb3e193_4_k_cu_c4602486_163154cuda3std3__48in_placeE,@object
	.size		_ZN40_INTERNAL_6eb3e193_4_k_cu_c4602486_163154cuda3std3__48in_placeE,(_ZN40_INTERNAL_6eb3e193_4_k_cu_c4602486_163154cuda3std6ranges3__45__cpo9iter_moveE - _ZN40_INTERNAL_6eb3e193_4_k_cu_c4602486_163154cuda3std3__48in_placeE)
_ZN40_INTERNAL_6eb3e193_4_k_cu_c4602486_163154cuda3std3__48in_placeE:
	.zero		1
	.type		_ZN40_INTERNAL_6eb3e193_4_k_cu_c4602486_163154cuda3std6ranges3__45__cpo9iter_moveE,@object
	.size		_ZN40_INTERNAL_6eb3e193_4_k_cu_c4602486_163154cuda3std6ranges3__45__cpo9iter_moveE,(_ZN40_INTERNAL_6eb3e193_4_k_cu_c4602486_163154cuda3std3__45__cpo5beginE - _ZN40_INTERNAL_6eb3e193_4_k_cu_c4602486_163154cuda3std6ranges3__45__cpo9iter_moveE)
_ZN40_INTERNAL_6eb3e193_4_k_cu_c4602486_163154cuda3std6ranges3__45__cpo9iter_moveE:
	.zero		1
	.type		_ZN40_INTERNAL_6eb3e193_4_k_cu_c4602486_163154cuda3std3__45__cpo5beginE,@object
	.size		_ZN40_INTERNAL_6eb3e193_4_k_cu_c4602486_163154cuda3std3__45__cpo5beginE,(_ZN40_INTERNAL_6eb3e193_4_k_cu_c4602486_163154cuda3std3__442_GLOBAL__N__6eb3e193_4_k_cu_c4602486_163156ignoreE - _ZN40_INTERNAL_6eb3e193_4_k_cu_c4602486_163154cuda3std3__45__cpo5beginE)
_ZN40_INTERNAL_6eb3e193_4_k_cu_c4602486_163154cuda3std3__45__cpo5beginE:
	.zero		1
	.type		_ZN40_INTERNAL_6eb3e193_4_k_cu_c4602486_163154cuda3std3__442_GLOBAL__N__6eb3e193_4_k_cu_c4602486_163156ignoreE,@object
	.size		_ZN40_INTERNAL_6eb3e193_4_k_cu_c4602486_163154cuda3std3__442_GLOBAL__N__6eb3e193_4_k_cu_c4602486_163156ignoreE,(_ZN40_INTERNAL_6eb3e193_4_k_cu_c4602486_163154cute7productE - _ZN40_INTERNAL_6eb3e193_4_k_cu_c4602486_163154cuda3std3__442_GLOBAL__N__6eb3e193_4_k_cu_c4602486_163156ignoreE)
_ZN40_INTERNAL_6eb3e193_4_k_cu_c4602486_163154cuda3std3__442_GLOBAL__N__6eb3e193_4_k_cu_c4602486_163156ignoreE:
	.zero		1
	.type		_ZN40_INTERNAL_6eb3e193_4_k_cu_c4602486_163154cute7productE,@object
	.size		_ZN40_INTERNAL_6eb3e193_4_k_cu_c4602486_163154cute7productE,(_ZN40_INTERNAL_6eb3e193_4_k_cu_c4602486_163154cuda3std3__45__cpo3endE - _ZN40_INTERNAL_6eb3e193_4_k_cu_c4602486_163154cute7productE)
_ZN40_INTERNAL_6eb3e193_4_k_cu_c4602486_163154cute7productE:
	.zero		1
	.type		_ZN40_INTERNAL_6eb3e193_4_k_cu_c4602486_163154cuda3std3__45__cpo3endE,@object
	.size		_ZN40_INTERNAL_6eb3e193_4_k_cu_c4602486_163154cuda3std3__45__cpo3endE,(_ZN40_INTERNAL_6eb3e193_4_k_cu_c4602486_163154cuda3std3__419piecewise_constructE - _ZN40_INTERNAL_6eb3e193_4_k_cu_c4602486_163154cuda3std3__45__cpo3endE)
_ZN40_INTERNAL_6eb3e193_4_k_cu_c4602486_163154cuda3std3__45__cpo3endE:
	.zero		1
	.type		_ZN40_INTERNAL_6eb3e193_4_k_cu_c4602486_163154cuda3std3__419piecewise_constructE,@object
	.size		_ZN40_INTERNAL_6eb3e193_4_k_cu_c4602486_163154cuda3std3__419piecewise_constructE,(_ZN40_INTERNAL_6eb3e193_4_k_cu_c4602486_163154cuda3std3__45__cpo4cendE - _ZN40_INTERNAL_6eb3e193_4_k_cu_c4602486_163154cuda3std3__419piecewise_constructE)
_ZN40_INTERNAL_6eb3e193_4_k_cu_c4602486_163154cuda3std3__419piecewise_constructE:
	.zero		1
	.type		_ZN40_INTERNAL_6eb3e193_4_k_cu_c4602486_163154cuda3std3__45__cpo4cendE,@object
	.size		_ZN40_INTERNAL_6eb3e193_4_k_cu_c4602486_163154cuda3std3__45__cpo4cendE,(_ZN40_INTERNAL_6eb3e193_4_k_cu_c4602486_163154cuda3std6ranges3__45__cpo4swapE - _ZN40_INTERNAL_6eb3e193_4_k_cu_c4602486_163154cuda3std3__45__cpo4cendE)
_ZN40_INTERNAL_6eb3e193_4_k_cu_c4602486_163154cuda3std3__45__cpo4cendE:
	.zero		1
	.type		_ZN40_INTERNAL_6eb3e193_4_k_cu_c4602486_163154cuda3std6ranges3__45__cpo4swapE,@object
	.size		_ZN40_INTERNAL_6eb3e193_4_k_cu_c4602486_163154cuda3std6ranges3__45__cpo4swapE,(.L_8 - _ZN40_INTERNAL_6eb3e193_4_k_cu_c4602486_163154cuda3std6ranges3__45__cpo4swapE)
_ZN40_INTERNAL_6eb3e193_4_k_cu_c4602486_163154cuda3std6ranges3__45__cpo4swapE:
	.zero		1
.L_8:


//--------------------- .nv.constant0._ZN7cutlass13device_kernelINS_4gemm6kernel13GemmUniversalIN4cute5tupleIJiiiiEEENS1_10collective13CollectiveMmaINS1_34MainloopSm90TmaGmmaWarpSpecializedILi5ENS5_IJNS4_1CILi2EEENSA_ILi4EEENSA_ILi1EEEEEENS1_35KernelTmaWarpSpecializedCooperativeEEENS5_IJNSA_ILi256EEENSA_ILi64EEENSA_ILi32EEEEEEfNS5_IJlSD_lEEEfSL_NS4_8TiledMMAINS4_8MMA_AtomIJNS4_4SM904GMMA29MMA_64x64x8_F32TF32TF32_SS_TNILNSP_7ScaleInE1ELSR_1EEEEEENS4_6LayoutINS5_IJSB_SD_SD_EEENS5_IJSD_NSA_ILi0EEESW_EEEEENS5_IJNS4_10UnderscoreESZ_SZ_EEEEENS4_23SM90_TMA_LOAD_MULTICASTENS4_14ComposedLayoutINS4_7SwizzleILi3ELi4ELi3EEENS4_18smem_ptr_flag_bitsILi32EEENSU_INS5_IJNSA_ILi8EEESJ_EEENS5_IJSJ_SD_EEEEEEEvNS4_8identityES12_S1C_vS1D_EENS_8epilogue10collective6detail29Sm90TmaWarpSpecializedAdapterINS1G_15DefaultEpilogueIfSL_SL_NS1F_6thread17LinearCombinationIfLi1EffLNS1K_9ScaleType4KindE0ELNS_15FloatRoundStyleE2EfEENS1_15EpilogueDefaultEEEEEvvEEEEvNT_6ParamsE --------------------------
	.section	.nv.constant0._ZN7cutlass13device_kernelINS_4gemm6kernel13GemmUniversalIN4cute5tupleIJiiiiEEENS1_10collective13CollectiveMmaINS1_34MainloopSm90TmaGmmaWarpSpecializedILi5ENS5_IJNS4_1CILi2EEENSA_ILi4EEENSA_ILi1EEEEEENS1_35KernelTmaWarpSpecializedCooperativeEEENS5_IJNSA_ILi256EEENSA_ILi64EEENSA_ILi32EEEEEEfNS5_IJlSD_lEEEfSL_NS4_8TiledMMAINS4_8MMA_AtomIJNS4_4SM904GMMA29MMA_64x64x8_F32TF32TF32_SS_TNILNSP_7ScaleInE1ELSR_1EEEEEENS4_6LayoutINS5_IJSB_SD_SD_EEENS5_IJSD_NSA_ILi0EEESW_EEEEENS5_IJNS4_10UnderscoreESZ_SZ_EEEEENS4_23SM90_TMA_LOAD_MULTICASTENS4_14ComposedLayoutINS4_7SwizzleILi3ELi4ELi3EEENS4_18smem_ptr_flag_bitsILi32EEENSU_INS5_IJNSA_ILi8EEESJ_EEENS5_IJSJ_SD_EEEEEEEvNS4_8identityES12_S1C_vS1D_EENS_8epilogue10collective6detail29Sm90TmaWarpSpecializedAdapterINS1G_15DefaultEpilogueIfSL_SL_NS1F_6thread17LinearCombinationIfLi1EffLNS1K_9ScaleType4KindE0ELNS_15FloatRoundStyleE2EfEENS1_15EpilogueDefaultEEEEEvvEEEEvNT_6ParamsE,"a",@progbits
	.sectionflags	@""
	.align	4
.nv.constant0._ZN7cutlass13device_kernelINS_4gemm6kernel13GemmUniversalIN4cute5tupleIJiiiiEEENS1_10collective13CollectiveMmaINS1_34MainloopSm90TmaGmmaWarpSpecializedILi5ENS5_IJNS4_1CILi2EEENSA_ILi4EEENSA_ILi1EEEEEENS1_35KernelTmaWarpSpecializedCooperativeEEENS5_IJNSA_ILi256EEENSA_ILi64EEENSA_ILi32EEEEEEfNS5_IJlSD_lEEEfSL_NS4_8TiledMMAINS4_8MMA_AtomIJNS4_4SM904GMMA29MMA_64x64x8_F32TF32TF32_SS_TNILNSP_7ScaleInE1ELSR_1EEEEEENS4_6LayoutINS5_IJSB_SD_SD_EEENS5_IJSD_NSA_ILi0EEESW_EEEEENS5_IJNS4_10UnderscoreESZ_SZ_EEEEENS4_23SM90_TMA_LOAD_MULTICASTENS4_14ComposedLayoutINS4_7SwizzleILi3ELi4ELi3EEENS4_18smem_ptr_flag_bitsILi32EEENSU_INS5_IJNSA_ILi8EEESJ_EEENS5_IJSJ_SD_EEEEEEEvNS4_8identityES12_S1C_vS1D_EENS_8epilogue10collective6detail29Sm90TmaWarpSpecializedAdapterINS1G_15DefaultEpilogueIfSL_SL_NS1F_6thread17LinearCombinationIfLi1EffLNS1K_9ScaleType4KindE0ELNS_15FloatRoundStyleE2EfEENS1_15EpilogueDefaultEEEEEvvEEEEvNT_6ParamsE:
	.zero		1664


//--------------------- SYMBOLS --------------------------

	.type		.nv.reservedSmem.offset0,@object
	.size		.nv.reservedSmem.offset0,0x4
	.type		__assertfail,@function
